//
// Generated by NVIDIA NVVM Compiler
//
// Compiler Build ID: CL-36424714
// Cuda compilation tools, release 13.0, V13.0.88
// Based on NVVM 20.0.0
//

.version 9.0
.target sm_100
.address_size 64


.func _Z26three_way_quicksort_kernelPiii(
	.param .b64 _Z26three_way_quicksort_kernelPiii_param_0,
	.param .b32 _Z26three_way_quicksort_kernelPiii_param_1,
	.param .b32 _Z26three_way_quicksort_kernelPiii_param_2
)
{
	.reg .pred 	%p<17>;
	.reg .b32 	%r<68>;
	.reg .b64 	%rd<21>;

	ld.param.u64 	%rd7, [_Z26three_way_quicksort_kernelPiii_param_0];
	ld.param.u32 	%r49, [_Z26three_way_quicksort_kernelPiii_param_1];
	ld.param.u32 	%r48, [_Z26three_way_quicksort_kernelPiii_param_2];
	cvta.to.global.u64 	%rd1, %rd7;
	setp.ge.s32 	%p1, %r49, %r48;
	@%p1 bra 	$L__BB0_26;
$L__BB0_1:
	sub.s32 	%r3, %r48, %r49;
	setp.gt.s32 	%p2, %r3, 31;
	@%p2 bra 	$L__BB0_8;
	setp.le.s32 	%p12, %r48, %r49;
	@%p12 bra 	$L__BB0_26;
	mov.u32 	%r50, %r49;
$L__BB0_4:
	mov.u32 	%r52, %r50;
	add.s32 	%r50, %r52, 1;
	mul.wide.s32 	%rd16, %r52, 4;
	add.s64 	%rd17, %rd1, %rd16;
	ld.global.u32 	%r6, [%rd17+4];
	setp.lt.s32 	%p13, %r52, %r49;
	@%p13 bra 	$L__BB0_7;
$L__BB0_5:
	mul.wide.s32 	%rd18, %r52, 4;
	add.s64 	%rd2, %rd1, %rd18;
	ld.global.u32 	%r8, [%rd2];
	setp.le.s32 	%p14, %r8, %r6;
	@%p14 bra 	$L__BB0_7;
	st.global.u32 	[%rd2+4], %r8;
	add.s32 	%r9, %r52, -1;
	setp.gt.s32 	%p15, %r52, %r49;
	mov.u32 	%r52, %r9;
	@%p15 bra 	$L__BB0_5;
$L__BB0_7:
	mul.wide.s32 	%rd19, %r52, 4;
	add.s64 	%rd20, %rd1, %rd19;
	st.global.u32 	[%rd20+4], %r6;
	setp.eq.s32 	%p16, %r50, %r48;
	@%p16 bra 	$L__BB0_26;
	bra.uni 	$L__BB0_4;
$L__BB0_8:
	shr.u32 	%r40, %r3, 1;
	add.s32 	%r41, %r40, %r49;
	mul.wide.s32 	%rd8, %r41, 4;
	add.s64 	%rd3, %rd1, %rd8;
	ld.global.u32 	%r56, [%rd3];
	mul.wide.s32 	%rd9, %r49, 4;
	add.s64 	%rd4, %rd1, %rd9;
	ld.global.u32 	%r54, [%rd4];
	setp.ge.s32 	%p3, %r56, %r54;
	@%p3 bra 	$L__BB0_10;
	st.global.u32 	[%rd4], %r56;
	st.global.u32 	[%rd3], %r54;
	ld.global.u32 	%r13, [%rd4];
	mov.u32 	%r56, %r54;
	mov.u32 	%r54, %r13;
$L__BB0_10:
	mul.wide.s32 	%rd10, %r48, 4;
	add.s64 	%rd5, %rd1, %rd10;
	ld.global.u32 	%r57, [%rd5];
	setp.ge.s32 	%p4, %r57, %r54;
	@%p4 bra 	$L__BB0_12;
	st.global.u32 	[%rd4], %r57;
	st.global.u32 	[%rd5], %r54;
	ld.global.u32 	%r56, [%rd3];
	mov.u32 	%r57, %r54;
$L__BB0_12:
	setp.ge.s32 	%p5, %r56, %r57;
	@%p5 bra 	$L__BB0_14;
	st.global.u32 	[%rd3], %r57;
	st.global.u32 	[%rd5], %r56;
	mov.u32 	%r57, %r56;
$L__BB0_14:
	setp.lt.s32 	%p6, %r48, %r49;
	mov.u32 	%r61, %r49;
	mov.u32 	%r62, %r48;
	@%p6 bra 	$L__BB0_22;
	mov.u32 	%r63, %r49;
	mov.u32 	%r62, %r48;
	mov.u32 	%r61, %r49;
$L__BB0_16:
	mul.wide.s32 	%rd11, %r63, 4;
	add.s64 	%rd6, %rd1, %rd11;
	ld.global.u32 	%r24, [%rd6];
	setp.ge.s32 	%p7, %r24, %r57;
	@%p7 bra 	$L__BB0_18;
	mul.wide.s32 	%rd14, %r61, 4;
	add.s64 	%rd15, %rd1, %rd14;
	ld.global.u32 	%r43, [%rd15];
	st.global.u32 	[%rd15], %r24;
	st.global.u32 	[%rd6], %r43;
	add.s32 	%r61, %r61, 1;
	add.s32 	%r63, %r63, 1;
	bra.uni 	$L__BB0_21;
$L__BB0_18:
	setp.le.s32 	%p8, %r24, %r57;
	@%p8 bra 	$L__BB0_20;
	mul.wide.s32 	%rd12, %r62, 4;
	add.s64 	%rd13, %rd1, %rd12;
	ld.global.u32 	%r42, [%rd13];
	st.global.u32 	[%rd6], %r42;
	st.global.u32 	[%rd13], %r24;
	add.s32 	%r62, %r62, -1;
	bra.uni 	$L__BB0_21;
$L__BB0_20:
	add.s32 	%r63, %r63, 1;
$L__BB0_21:
	setp.le.s32 	%p9, %r63, %r62;
	@%p9 bra 	$L__BB0_16;
$L__BB0_22:
	sub.s32 	%r44, %r61, %r49;
	sub.s32 	%r45, %r48, %r62;
	setp.ge.s32 	%p10, %r44, %r45;
	@%p10 bra 	$L__BB0_24;
	add.s32 	%r47, %r61, -1;
	{ // callseq 1, 0
	.param .b64 param0;
	st.param.b64 	[param0], %rd7;
	.param .b32 param1;
	st.param.b32 	[param1], %r49;
	.param .b32 param2;
	st.param.b32 	[param2], %r47;
	call.uni 
	_Z26three_way_quicksort_kernelPiii, 
	(
	param0, 
	param1, 
	param2
	);
	} // callseq 1
	add.s32 	%r49, %r62, 1;
	bra.uni 	$L__BB0_25;
$L__BB0_24:
	add.s32 	%r46, %r62, 1;
	{ // callseq 0, 0
	.param .b64 param0;
	st.param.b64 	[param0], %rd7;
	.param .b32 param1;
	st.param.b32 	[param1], %r46;
	.param .b32 param2;
	st.param.b32 	[param2], %r48;
	call.uni 
	_Z26three_way_quicksort_kernelPiii, 
	(
	param0, 
	param1, 
	param2
	);
	} // callseq 0
	add.s32 	%r48, %r61, -1;
$L__BB0_25:
	setp.lt.s32 	%p11, %r49, %r48;
	@%p11 bra 	$L__BB0_1;
$L__BB0_26:
	ret;

}
	// .globl	_Z28parallel_three_way_quicksortPiii
.visible .entry _Z28parallel_three_way_quicksortPiii(
	.param .u64 .ptr .align 1 _Z28parallel_three_way_quicksortPiii_param_0,
	.param .u32 _Z28parallel_three_way_quicksortPiii_param_1,
	.param .u32 _Z28parallel_three_way_quicksortPiii_param_2
)
{
	.reg .pred 	%p<2>;
	.reg .b32 	%r<11>;
	.reg .b64 	%rd<2>;

	ld.param.u64 	%rd1, [_Z28parallel_three_way_quicksortPiii_param_0];
	ld.param.u32 	%r2, [_Z28parallel_three_way_quicksortPiii_param_1];
	ld.param.u32 	%r3, [_Z28parallel_three_way_quicksortPiii_param_2];
	mov.u32 	%r4, %tid.x;
	mov.u32 	%r5, %ctaid.x;
	mov.u32 	%r6, %ntid.x;
	mad.lo.s32 	%r7, %r5, %r6, %r4;
	mul.lo.s32 	%r1, %r3, %r7;
	setp.ge.s32 	%p1, %r1, %r2;
	@%p1 bra 	$L__BB1_2;
	add.s32 	%r8, %r1, %r3;
	min.s32 	%r9, %r8, %r2;
	add.s32 	%r10, %r9, -1;
	{ // callseq 2, 0
	.param .b64 param0;
	st.param.b64 	[param0], %rd1;
	.param .b32 param1;
	st.param.b32 	[param1], %r1;
	.param .b32 param2;
	st.param.b32 	[param2], %r10;
	call.uni 
	_Z26three_way_quicksort_kernelPiii, 
	(
	param0, 
	param1, 
	param2
	);
	} // callseq 2
$L__BB1_2:
	ret;

}
	// .globl	_Z14parallel_mergePiS_ii
.visible .entry _Z14parallel_mergePiS_ii(
	.param .u64 .ptr .align 1 _Z14parallel_mergePiS_ii_param_0,
	.param .u64 .ptr .align 1 _Z14parallel_mergePiS_ii_param_1,
	.param .u32 _Z14parallel_mergePiS_ii_param_2,
	.param .u32 _Z14parallel_mergePiS_ii_param_3
)
{
	.reg .pred 	%p<24>;
	.reg .b32 	%r<137>;
	.reg .b64 	%rd<35>;

	ld.param.u64 	%rd5, [_Z14parallel_mergePiS_ii_param_0];
	ld.param.u64 	%rd6, [_Z14parallel_mergePiS_ii_param_1];
	ld.param.u32 	%r66, [_Z14parallel_mergePiS_ii_param_2];
	ld.param.u32 	%r67, [_Z14parallel_mergePiS_ii_param_3];
	cvta.to.global.u64 	%rd1, %rd6;
	cvta.to.global.u64 	%rd2, %rd5;
	mov.u32 	%r68, %tid.x;
	mov.u32 	%r69, %ctaid.x;
	mov.u32 	%r70, %ntid.x;
	mad.lo.s32 	%r71, %r69, %r70, %r68;
	shl.b32 	%r1, %r67, 1;
	mul.lo.s32 	%r131, %r1, %r71;
	setp.ge.s32 	%p1, %r131, %r66;
	@%p1 bra 	$L__BB2_24;
	add.s32 	%r72, %r131, %r67;
	add.s32 	%r73, %r72, -1;
	add.s32 	%r74, %r66, -1;
	min.s32 	%r3, %r73, %r74;
	add.s32 	%r75, %r1, %r131;
	add.s32 	%r76, %r75, -1;
	min.s32 	%r4, %r76, %r74;
	setp.gt.s32 	%p2, %r72, %r4;
	@%p2 bra 	$L__BB2_24;
	add.s32 	%r5, %r3, 1;
	setp.gt.s32 	%p3, %r131, %r3;
	mov.u32 	%r111, %r131;
	mov.u32 	%r112, %r5;
	mov.u32 	%r120, %r131;
	@%p3 bra 	$L__BB2_3;
	bra.uni 	$L__BB2_25;
$L__BB2_3:
	setp.lt.s32 	%p9, %r3, %r111;
	@%p9 bra 	$L__BB2_10;
	sub.s32 	%r85, %r5, %r111;
	and.b32  	%r9, %r85, 3;
	setp.eq.s32 	%p10, %r9, 0;
	mov.u32 	%r118, %r111;
	@%p10 bra 	$L__BB2_7;
	neg.s32 	%r114, %r9;
	mov.u32 	%r118, %r111;
$L__BB2_6:
	.pragma "nounroll";
	mul.wide.s32 	%rd13, %r120, 4;
	add.s64 	%rd14, %rd1, %rd13;
	mul.wide.s32 	%rd15, %r118, 4;
	add.s64 	%rd16, %rd2, %rd15;
	add.s32 	%r118, %r118, 1;
	ld.global.u32 	%r86, [%rd16];
	add.s32 	%r120, %r120, 1;
	st.global.u32 	[%rd14], %r86;
	add.s32 	%r114, %r114, 1;
	setp.ne.s32 	%p11, %r114, 0;
	@%p11 bra 	$L__BB2_6;
$L__BB2_7:
	sub.s32 	%r87, %r3, %r111;
	setp.lt.u32 	%p12, %r87, 3;
	@%p12 bra 	$L__BB2_10;
	add.s64 	%rd3, %rd1, 8;
	sub.s32 	%r127, %r118, %r3;
	add.s32 	%r126, %r118, -1;
$L__BB2_9:
	mul.wide.s32 	%rd17, %r120, 4;
	add.s64 	%rd18, %rd3, %rd17;
	add.s32 	%r88, %r126, 1;
	mul.wide.s32 	%rd19, %r88, 4;
	add.s64 	%rd20, %rd2, %rd19;
	ld.global.u32 	%r89, [%rd20];
	st.global.u32 	[%rd18+-8], %r89;
	ld.global.u32 	%r90, [%rd20+4];
	st.global.u32 	[%rd18+-4], %r90;
	ld.global.u32 	%r91, [%rd20+8];
	st.global.u32 	[%rd18], %r91;
	ld.global.u32 	%r92, [%rd20+12];
	add.s32 	%r120, %r120, 4;
	st.global.u32 	[%rd18+4], %r92;
	add.s32 	%r127, %r127, 4;
	add.s32 	%r126, %r126, 4;
	setp.eq.s32 	%p13, %r127, 1;
	@%p13 bra 	$L__BB2_10;
	bra.uni 	$L__BB2_9;
$L__BB2_10:
	setp.lt.s32 	%p14, %r4, %r112;
	@%p14 bra 	$L__BB2_17;
	sub.s32 	%r93, %r4, %r112;
	add.s32 	%r94, %r93, 1;
	and.b32  	%r29, %r94, 3;
	setp.eq.s32 	%p15, %r29, 0;
	@%p15 bra 	$L__BB2_14;
	neg.s32 	%r121, %r29;
$L__BB2_13:
	.pragma "nounroll";
	mul.wide.s32 	%rd21, %r120, 4;
	add.s64 	%rd22, %rd1, %rd21;
	mul.wide.s32 	%rd23, %r112, 4;
	add.s64 	%rd24, %rd2, %rd23;
	add.s32 	%r112, %r112, 1;
	ld.global.u32 	%r95, [%rd24];
	add.s32 	%r120, %r120, 1;
	st.global.u32 	[%rd22], %r95;
	add.s32 	%r121, %r121, 1;
	setp.ne.s32 	%p16, %r121, 0;
	@%p16 bra 	$L__BB2_13;
$L__BB2_14:
	setp.lt.u32 	%p17, %r93, 3;
	@%p17 bra 	$L__BB2_17;
	add.s64 	%rd4, %rd1, 8;
	sub.s32 	%r133, %r112, %r4;
	add.s32 	%r132, %r112, -1;
$L__BB2_16:
	mul.wide.s32 	%rd25, %r120, 4;
	add.s64 	%rd26, %rd4, %rd25;
	add.s32 	%r97, %r132, 1;
	mul.wide.s32 	%rd27, %r97, 4;
	add.s64 	%rd28, %rd2, %rd27;
	ld.global.u32 	%r98, [%rd28];
	st.global.u32 	[%rd26+-8], %r98;
	ld.global.u32 	%r99, [%rd28+4];
	st.global.u32 	[%rd26+-4], %r99;
	ld.global.u32 	%r100, [%rd28+8];
	st.global.u32 	[%rd26], %r100;
	ld.global.u32 	%r101, [%rd28+12];
	add.s32 	%r120, %r120, 4;
	st.global.u32 	[%rd26+4], %r101;
	add.s32 	%r133, %r133, 4;
	add.s32 	%r132, %r132, 4;
	setp.eq.s32 	%p18, %r133, 1;
	@%p18 bra 	$L__BB2_17;
	bra.uni 	$L__BB2_16;
$L__BB2_17:
	setp.lt.s32 	%p19, %r4, %r131;
	@%p19 bra 	$L__BB2_24;
	sub.s32 	%r102, %r4, %r131;
	add.s32 	%r103, %r102, 1;
	and.b32  	%r47, %r103, 3;
	setp.eq.s32 	%p20, %r47, 0;
	@%p20 bra 	$L__BB2_21;
	neg.s32 	%r129, %r47;
$L__BB2_20:
	.pragma "nounroll";
	mul.wide.s32 	%rd29, %r131, 4;
	add.s64 	%rd30, %rd2, %rd29;
	add.s64 	%rd31, %rd1, %rd29;
	ld.global.u32 	%r104, [%rd31];
	st.global.u32 	[%rd30], %r104;
	add.s32 	%r131, %r131, 1;
	add.s32 	%r129, %r129, 1;
	setp.ne.s32 	%p21, %r129, 0;
	@%p21 bra 	$L__BB2_20;
$L__BB2_21:
	setp.lt.u32 	%p22, %r102, 3;
	@%p22 bra 	$L__BB2_24;
	sub.s32 	%r136, %r131, %r4;
	add.s32 	%r135, %r131, -1;
$L__BB2_23:
	add.s32 	%r106, %r135, 1;
	mul.wide.s32 	%rd32, %r106, 4;
	add.s64 	%rd33, %rd1, %rd32;
	ld.global.u32 	%r107, [%rd33];
	add.s64 	%rd34, %rd2, %rd32;
	st.global.u32 	[%rd34], %r107;
	ld.global.u32 	%r108, [%rd33+4];
	st.global.u32 	[%rd34+4], %r108;
	ld.global.u32 	%r109, [%rd33+8];
	st.global.u32 	[%rd34+8], %r109;
	ld.global.u32 	%r110, [%rd33+12];
	st.global.u32 	[%rd34+12], %r110;
	add.s32 	%r136, %r136, 4;
	add.s32 	%r135, %r135, 4;
	setp.ne.s32 	%p23, %r136, 1;
	@%p23 bra 	$L__BB2_23;
$L__BB2_24:
	ret;
$L__BB2_25:
	mul.wide.s32 	%rd7, %r111, 4;
	add.s64 	%rd8, %rd2, %rd7;
	ld.global.u32 	%r77, [%rd8];
	mul.wide.s32 	%rd9, %r112, 4;
	add.s64 	%rd10, %rd2, %rd9;
	ld.global.u32 	%r79, [%rd10];
	setp.gt.s32 	%p4, %r77, %r79;
	setp.le.s32 	%p5, %r77, %r79;
	selp.u32 	%r81, 1, 0, %p5;
	add.s32 	%r111, %r111, %r81;
	selp.u32 	%r82, 1, 0, %p4;
	add.s32 	%r112, %r112, %r82;
	min.s32 	%r83, %r77, %r79;
	mul.wide.s32 	%rd11, %r120, 4;
	add.s64 	%rd12, %rd1, %rd11;
	st.global.u32 	[%rd12], %r83;
	add.s32 	%r120, %r120, 1;
	setp.le.s32 	%p6, %r111, %r3;
	setp.le.s32 	%p7, %r112, %r4;
	and.pred  	%p8, %p6, %p7;
	@%p8 bra 	$L__BB2_25;
	bra.uni 	$L__BB2_3;

}


// ===== COMPILED SASS (sm_100) =====

	.target	sm_100

	.elftype	@"ET_EXEC"


//--------------------- .note.nv.tkinfo           --------------------------
	.section	.note.nv.tkinfo,"",@"SHT_NOTE"
	.sectionflags	@"SHF_NOTE_NV_TKINFO"
	.tkinfo
        /*0018*/ 	.word	0x00000002
        /*0030*/ 	.string	""
        /*0030*/ 	.string	"ptxas"
        /*0030*/ 	.string	"Cuda compilation tools, release 13.0, V13.0.88"
        /*0030*/ 	.string	"Build cuda_13.0.r13.0/compiler.36424714_0"
        /*0030*/ 	.string	"-arch sm_100 -m 64 "



//--------------------- .note.nv.cuinfo           --------------------------
	.section	.note.nv.cuinfo,"",@"SHT_NOTE"
	.sectionflags	@"SHF_NOTE_NV_CUINFO"
        /*0018*/ 	.short	0x0002
        /*001a*/ 	.short	0x0064
        /*001c*/ 	.short	0x0082
	.zero		2


//--------------------- .nv.info                  --------------------------
	.section	.nv.info,"",@"SHT_CUDA_INFO"
	.align	4


	//----- nvinfo : EIATTR_REGCOUNT
	.align		4
        /*0000*/ 	.byte	0x04, 0x2f
        /*0002*/ 	.short	(.L_1 - .L_0)
	.align		4
.L_0:
        /*0004*/ 	.word	index@(_Z28parallel_three_way_quicksortPiii)
        /*0008*/ 	.word	0x0000001e


	//----- nvinfo : EIATTR_FRAME_SIZE
	.align		4
.L_1:
        /*000c*/ 	.byte	0x04, 0x11
        /*000e*/ 	.short	(.L_3 - .L_2)
	.align		4
.L_2:
        /*0010*/ 	.word	index@($_Z28parallel_three_way_quicksortPiii$_Z26three_way_quicksort_kernelPiii)
        /*0014*/ 	.word	0x00000000


	//----- nvinfo : EIATTR_FRAME_SIZE
	.align		4
.L_3:
        /*0018*/ 	.byte	0x04, 0x11
        /*001a*/ 	.short	(.L_5 - .L_4)
	.align		4
.L_4:
        /*001c*/ 	.word	index@(_Z28parallel_three_way_quicksortPiii)
        /*0020*/ 	.word	0x00000000


	//----- nvinfo : EIATTR_REGCOUNT
	.align		4
.L_5:
        /*0024*/ 	.byte	0x04, 0x2f
        /*0026*/ 	.short	(.L_7 - .L_6)
	.align		4
.L_6:
        /*0028*/ 	.word	index@(_Z14parallel_mergePiS_ii)
        /*002c*/ 	.word	0x00000018


	//----- nvinfo : EIATTR_FRAME_SIZE
	.align		4
.L_7:
        /*0030*/ 	.byte	0x04, 0x11
        /*0032*/ 	.short	(.L_9 - .L_8)
	.align		4
.L_8:
        /*0034*/ 	.word	index@(_Z14parallel_mergePiS_ii)
        /*0038*/ 	.word	0x00000000


	//----- nvinfo : EIATTR_MIN_STACK_SIZE
	.align		4
.L_9:
        /*003c*/ 	.byte	0x04, 0x12
        /*003e*/ 	.short	(.L_11 - .L_10)
	.align		4
.L_10:
        /*0040*/ 	.word	index@(_Z14parallel_mergePiS_ii)
        /*0044*/ 	.word	0x00000000


	//----- nvinfo : EIATTR_MIN_STACK_SIZE
	.align		4
.L_11:
        /*0048*/ 	.byte	0x04, 0x12
        /*004a*/ 	.short	(.L_13 - .L_12)
	.align		4
.L_12:
        /*004c*/ 	.word	index@(_Z28parallel_three_way_quicksortPiii)
        /*0050*/ 	.word	0x00000000
.L_13:


//--------------------- .nv.compat                --------------------------
	.section	.nv.compat,"",@"SHT_CUDA_COMPAT_INFO"
	.align	4
        /*0000*/ 	.byte	0x02, 0x09, 0x00, 0x00, 0x02, 0x02, 0x01, 0x00, 0x02, 0x05, 0x05, 0x00, 0x03, 0x07, 0x01, 0x01
        /*0010*/ 	.byte	0x02, 0x03, 0x00, 0x00, 0x02, 0x06, 0x01, 0x00, 0x04, 0x0b, 0x08, 0x00, 0x09, 0x00, 0x00, 0x00
        /*0020*/ 	.byte	0x00, 0x00, 0x00, 0x00


//--------------------- .nv.info._Z14parallel_mergePiS_ii --------------------------
	.section	.nv.info._Z14parallel_mergePiS_ii,"",@"SHT_CUDA_INFO"
	.sectionflags	@""
	.align	4


	//----- nvinfo : EIATTR_CUDA_API_VERSION
	.align		4
        /*0000*/ 	.byte	0x04, 0x37
        /*0002*/ 	.short	(.L_15 - .L_14)
.L_14:
        /*0004*/ 	.word	0x00000082


	//----- nvinfo : EIATTR_KPARAM_INFO
	.align		4
.L_15:
        /*0008*/ 	.byte	0x04, 0x17
        /*000a*/ 	.short	(.L_17 - .L_16)
.L_16:
        /*000c*/ 	.word	0x00000000
        /*0010*/ 	.short	0x0003
        /*0012*/ 	.short	0x0014
        /*0014*/ 	.byte	0x00, 0xf0, 0x11, 0x00


	//----- nvinfo : EIATTR_KPARAM_INFO
	.align		4
.L_17:
        /*0018*/ 	.byte	0x04, 0x17
        /*001a*/ 	.short	(.L_19 - .L_18)
.L_18:
        /*001c*/ 	.word	0x00000000
        /*0020*/ 	.short	0x0002
        /*0022*/ 	.short	0x0010
        /*0024*/ 	.byte	0x00, 0xf0, 0x11, 0x00


	//----- nvinfo : EIATTR_KPARAM_INFO
	.align		4
.L_19:
        /*0028*/ 	.byte	0x04, 0x17
        /*002a*/ 	.short	(.L_21 - .L_20)
.L_20:
        /*002c*/ 	.word	0x00000000
        /*0030*/ 	.short	0x0001
        /*0032*/ 	.short	0x0008
        /*0034*/ 	.byte	0x00, 0xf5, 0x21, 0x00


	//----- nvinfo : EIATTR_KPARAM_INFO
	.align		4
.L_21:
        /*0038*/ 	.byte	0x04, 0x17
        /*003a*/ 	.short	(.L_23 - .L_22)
.L_22:
        /*003c*/ 	.word	0x00000000
        /*0040*/ 	.short	0x0000
        /*0042*/ 	.short	0x0000
        /*0044*/ 	.byte	0x00, 0xf5, 0x21, 0x00


	//----- nvinfo : EIATTR_SPARSE_MMA_MASK
	.align		4
.L_23:
        /*0048*/ 	.byte	0x03, 0x50
        /*004a*/ 	.short	0x0000


	//----- nvinfo : EIATTR_MAXREG_COUNT
	.align		4
        /*004c*/ 	.byte	0x03, 0x1b
        /*004e*/ 	.short	0x00ff


	//----- nvinfo : EIATTR_MERCURY_ISA_VERSION
	.align		4
        /*0050*/ 	.byte	0x03, 0x5f
        /*0052*/ 	.short	0x0101


	//----- nvinfo : EIATTR_VRC_CTA_INIT_COUNT
	.align		4
        /*0054*/ 	.byte	0x02, 0x4a
	.zero		1
	.zero		1


	//----- nvinfo : EIATTR_EXIT_INSTR_OFFSETS
	.align		4
        /*0058*/ 	.byte	0x04, 0x1c
        /*005a*/ 	.short	(.L_25 - .L_24)


	//   ....[0]....
.L_24:
        /*005c*/ 	.word	0x00000090


	//   ....[1]....
        /*0060*/ 	.word	0x00000100


	//   ....[2]....
        /*0064*/ 	.word	0x000008e0


	//   ....[3]....
        /*0068*/ 	.word	0x00000a10


	//   ....[4]....
        /*006c*/ 	.word	0x00000b50


	//----- nvinfo : EIATTR_CRS_STACK_SIZE
	.align		4
.L_25:
        /*0070*/ 	.byte	0x04, 0x1e
        /*0072*/ 	.short	(.L_27 - .L_26)
.L_26:
        /*0074*/ 	.word	0x00000000


	//----- nvinfo : EIATTR_CBANK_PARAM_SIZE
	.align		4
.L_27:
        /*0078*/ 	.byte	0x03, 0x19
        /*007a*/ 	.short	0x0018


	//----- nvinfo : EIATTR_PARAM_CBANK
	.align		4
        /*007c*/ 	.byte	0x04, 0x0a
        /*007e*/ 	.short	(.L_29 - .L_28)
	.align		4
.L_28:
        /*0080*/ 	.word	index@(.nv.constant0._Z14parallel_mergePiS_ii)
        /*0084*/ 	.short	0x0380
        /*0086*/ 	.short	0x0018


	//----- nvinfo : EIATTR_SW_WAR
	.align		4
.L_29:
        /*0088*/ 	.byte	0x04, 0x36
        /*008a*/ 	.short	(.L_31 - .L_30)
.L_30:
        /*008c*/ 	.word	0x00000008
.L_31:


//--------------------- .nv.info._Z28parallel_three_way_quicksortPiii --------------------------
	.section	.nv.info._Z28parallel_three_way_quicksortPiii,"",@"SHT_CUDA_INFO"
	.sectionflags	@""
	.align	4


	//----- nvinfo : EIATTR_CUDA_API_VERSION
	.align		4
        /*0000*/ 	.byte	0x04, 0x37
        /*0002*/ 	.short	(.L_33 - .L_32)
.L_32:
        /*0004*/ 	.word	0x00000082


	//----- nvinfo : EIATTR_KPARAM_INFO
	.align		4
.L_33:
        /*0008*/ 	.byte	0x04, 0x17
        /*000a*/ 	.short	(.L_35 - .L_34)
.L_34:
        /*000c*/ 	.word	0x00000000
        /*0010*/ 	.short	0x0002
        /*0012*/ 	.short	0x000c
        /*0014*/ 	.byte	0x00, 0xf0, 0x11, 0x00


	//----- nvinfo : EIATTR_KPARAM_INFO
	.align		4
.L_35:
        /*0018*/ 	.byte	0x04, 0x17
        /*001a*/ 	.short	(.L_37 - .L_36)
.L_36:
        /*001c*/ 	.word	0x00000000
        /*0020*/ 	.short	0x0001
        /*0022*/ 	.short	0x0008
        /*0024*/ 	.byte	0x00, 0xf0, 0x11, 0x00


	//----- nvinfo : EIATTR_KPARAM_INFO
	.align		4
.L_37:
        /*0028*/ 	.byte	0x04, 0x17
        /*002a*/ 	.short	(.L_39 - .L_38)
.L_38:
        /*002c*/ 	.word	0x00000000
        /*0030*/ 	.short	0x0000
        /*0032*/ 	.short	0x0000
        /*0034*/ 	.byte	0x00, 0xf5, 0x21, 0x00


	//----- nvinfo : EIATTR_SPARSE_MMA_MASK
	.align		4
.L_39:
        /*0038*/ 	.byte	0x03, 0x50
        /*003a*/ 	.short	0x0000


	//----- nvinfo : EIATTR_MAXREG_COUNT
	.align		4
        /*003c*/ 	.byte	0x03, 0x1b
        /*003e*/ 	.short	0x00ff


	//----- nvinfo : EIATTR_MERCURY_ISA_VERSION
	.align		4
        /*0040*/ 	.byte	0x03, 0x5f
        /*0042*/ 	.short	0x0101


	//----- nvinfo : EIATTR_VRC_CTA_INIT_COUNT
	.align		4
        /*0044*/ 	.byte	0x02, 0x4a
	.zero		1
	.zero		1


	//----- nvinfo : EIATTR_EXIT_INSTR_OFFSETS
	.align		4
        /*0048*/ 	.byte	0x04, 0x1c
        /*004a*/ 	.short	(.L_41 - .L_40)


	//   ....[0]....
.L_40:
        /*004c*/ 	.word	0x00000080


	//   ....[1]....
        /*0050*/ 	.word	0x00000110


	//----- nvinfo : EIATTR_CRS_STACK_SIZE
	.align		4
.L_41:
        /*0054*/ 	.byte	0x04, 0x1e
        /*0056*/ 	.short	(.L_43 - .L_42)
.L_42:
        /*0058*/ 	.word	0x00000000


	//----- nvinfo : EIATTR_CBANK_PARAM_SIZE
	.align		4
.L_43:
        /*005c*/ 	.byte	0x03, 0x19
        /*005e*/ 	.short	0x0010


	//----- nvinfo : EIATTR_PARAM_CBANK
	.align		4
        /*0060*/ 	.byte	0x04, 0x0a
        /*0062*/ 	.short	(.L_45 - .L_44)
	.align		4
.L_44:
        /*0064*/ 	.word	index@(.nv.constant0._Z28parallel_three_way_quicksortPiii)
        /*0068*/ 	.short	0x0380
        /*006a*/ 	.short	0x0010


	//----- nvinfo : EIATTR_SW_WAR
	.align		4
.L_45:
        /*006c*/ 	.byte	0x04, 0x36
        /*006e*/ 	.short	(.L_47 - .L_46)
.L_46:
        /*0070*/ 	.word	0x00000008
.L_47:


//--------------------- .nv.callgraph             --------------------------
	.section	.nv.callgraph,"",@"SHT_CUDA_CALLGRAPH"
	.align	4
	.sectionentsize	8
	.align		4
        /*0000*/ 	.word	0x00000000
	.align		4
        /*0004*/ 	.word	0xffffffff
	.align		4
        /*0008*/ 	.word	0x00000000
	.align		4
        /*000c*/ 	.word	0xfffffffe
	.align		4
        /*0010*/ 	.word	0x00000000
	.align		4
        /*0014*/ 	.word	0xfffffffd
	.align		4
        /*0018*/ 	.word	0x00000000
	.align		4
        /*001c*/ 	.word	0xfffffffc


//--------------------- .text._Z14parallel_mergePiS_ii --------------------------
	.section	.text._Z14parallel_mergePiS_ii,"ax",@progbits
	.align	128
        .global         _Z14parallel_mergePiS_ii
        .type           _Z14parallel_mergePiS_ii,@function
        .size           _Z14parallel_mergePiS_ii,(.L_x_43 - _Z14parallel_mergePiS_ii)
        .other          _Z14parallel_mergePiS_ii,@"STO_CUDA_ENTRY STV_DEFAULT"
_Z14parallel_mergePiS_ii:
.text._Z14parallel_mergePiS_ii:
[----:B------:R-:W-:Y:S01]  /*0000*/  LDC R1, c[0x0][0x37c] ;  /* 0x0000df00ff017b82 */ /* 0x000fe20000000800 */
[----:B------:R-:W0:Y:S07]  /*0010*/  S2R R0, SR_TID.X ;  /* 0x0000000000007919 */ /* 0x000e2e0000002100 */
[----:B------:R-:W0:Y:S08]  /*0020*/  S2UR UR4, SR_CTAID.X ;  /* 0x00000000000479c3 */ /* 0x000e300000002500 */
[----:B------:R-:W1:Y:S08]  /*0030*/  LDC.64 R6, c[0x0][0x390] ;  /* 0x0000e400ff067b82 */ /* 0x000e700000000a00 */
[----:B------:R-:W0:Y:S01]  /*0040*/  LDC R5, c[0x0][0x360] ;  /* 0x0000d800ff057b82 */ /* 0x000e220000000800 */
[----:B-1----:R-:W-:-:S02]  /*0050*/  IMAD.SHL.U32 R3, R7, 0x2, RZ ;  /* 0x0000000207037824 */ /* 0x002fc400078e00ff */
[----:B0-----:R-:W-:-:S04]  /*0060*/  IMAD R0, R5, UR4, R0 ;  /* 0x0000000405007c24 */ /* 0x001fc8000f8e0200 */
[----:B------:R-:W-:-:S05]  /*0070*/  IMAD R0, R0, R3, RZ ;  /* 0x0000000300007224 */ /* 0x000fca00078e02ff */
[----:B------:R-:W-:-:S13]  /*0080*/  ISETP.GE.AND P0, PT, R0, R6, PT ;  /* 0x000000060000720c */ /* 0x000fda0003f06270 */
[----:B------:R-:W-:Y:S05]  /*0090*/  @P0 EXIT ;  /* 0x000000000000094d */ /* 0x000fea0003800000 */
[----:B------:R-:W-:Y:S01]  /*00a0*/  VIADD R5, R6, 0xffffffff ;  /* 0xffffffff06057836 */ /* 0x000fe20000000000 */
[----:B------:R-:W-:Y:S02]  /*00b0*/  IADD3 R4, PT, PT, R3, -0x1, R0 ;  /* 0xffffffff03047810 */ /* 0x000fe40007ffe000 */
[----:B------:R-:W-:Y:S02]  /*00c0*/  IADD3 R2, PT, PT, R0, R7, RZ ;  /* 0x0000000700027210 */ /* 0x000fe40007ffe0ff */
[----:B------:R-:W-:Y:S02]  /*00d0*/  VIMNMX R3, PT, PT, R5, R4, PT ;  /* 0x0000000405037248 */ /* 0x000fe40003fe0100 */
[C---:B------:R-:W-:Y:S02]  /*00e0*/  VIADDMNMX R5, R2.reuse, 0xffffffff, R5, PT ;  /* 0xffffffff02057846 */ /* 0x040fe40003800105 */
[----:B------:R-:W-:-:S13]  /*00f0*/  ISETP.GT.AND P0, PT, R2, R3, PT ;  /* 0x000000030200720c */ /* 0x000fda0003f04270 */
[----:B------:R-:W-:Y:S05]  /*0100*/  @P0 EXIT ;  /* 0x000000000000094d */ /* 0x000fea0003800000 */
[----:B------:R-:W0:Y:S01]  /*0110*/  LDC.64 R6, c[0x0][0x380] ;  /* 0x0000e000ff067b82 */ /* 0x000e220000000a00 */
[----:B------:R-:W-:Y:S01]  /*0120*/  ISETP.GT.AND P0, PT, R0, R5, PT ;  /* 0x000000050000720c */ /* 0x000fe20003f04270 */
[----:B------:R-:W-:Y:S01]  /*0130*/  VIADD R19, R5, 0x1 ;  /* 0x0000000105137836 */ /* 0x000fe20000000000 */
[----:B------:R-:W1:Y:S01]  /*0140*/  LDCU.64 UR4, c[0x0][0x358] ;  /* 0x00006b00ff0477ac */ /* 0x000e620008000a00 */
[----:B------:R-:W-:Y:S01]  /*0150*/  BSSY.RECONVERGENT B0, `(.L_x_0) ;  /* 0x0000019000007945 */ /* 0x000fe20003800200 */
[----:B------:R-:W-:Y:S01]  /*0160*/  IMAD.MOV.U32 R10, RZ, RZ, R0 ;  /* 0x000000ffff0a7224 */ /* 0x000fe200078e0000 */
[----:B------:R-:W-:Y:S01]  /*0170*/  MOV R2, R0 ;  /* 0x0000000000027202 */ /* 0x000fe20000000f00 */
[----:B------:R-:W-:Y:S01]  /*0180*/  IMAD.MOV.U32 R4, RZ, RZ, R19 ;  /* 0x000000ffff047224 */ /* 0x000fe200078e0013 */
[----:B------:R-:W2:Y:S06]  /*0190*/  LDC.64 R8, c[0x0][0x388] ;  /* 0x0000e200ff087b82 */ /* 0x000eac0000000a00 */
[----:B------:R-:W-:Y:S05]  /*01a0*/  @P0 BRA `(.L_x_1) ;  /* 0x00000000004c0947 */ /* 0x000fea0003800000 */
.L_x_2:
[----:B0-----:R-:W-:-:S04]  /*01b0*/  IMAD.WIDE R12, R10, 0x4, R6 ;  /* 0x000000040a0c7825 */ /* 0x001fc800078e0206 */
[----:B------:R-:W-:Y:S02]  /*01c0*/  IMAD.WIDE R14, R4, 0x4, R6 ;  /* 0x00000004040e7825 */ /* 0x000fe400078e0206 */
[----:B-1----:R-:W3:Y:S04]  /*01d0*/  LDG.E R12, desc[UR4][R12.64] ;  /* 0x000000040c0c7981 */ /* 0x002ee8000c1e1900 */
[----:B------:R-:W3:Y:S01]  /*01e0*/  LDG.E R15, desc[UR4][R14.64] ;  /* 0x000000040e0f7981 */ /* 0x000ee2000c1e1900 */
[----:B--2---:R-:W-:Y:S01]  /*01f0*/  IMAD.WIDE R16, R2, 0x4, R8 ;  /* 0x0000000402107825 */ /* 0x004fe200078e0208 */
[----:B------:R-:W-:Y:S02]  /*0200*/  IADD3 R20, PT, PT, R4, 0x1, RZ ;  /* 0x0000000104147810 */ /* 0x000fe40007ffe0ff */
[----:B------:R-:W-:Y:S01]  /*0210*/  IADD3 R2, PT, PT, R2, 0x1, RZ ;  /* 0x0000000102027810 */ /* 0x000fe20007ffe0ff */
[----:B------:R-:W-:Y:S01]  /*0220*/  VIADD R18, R10, 0x1 ;  /* 0x000000010a127836 */ /* 0x000fe20000000000 */
[----:B---3--:R-:W-:-:S02]  /*0230*/  ISETP.GT.AND P0, PT, R12, R15, PT ;  /* 0x0000000f0c00720c */ /* 0x008fc40003f04270 */
[CC--:B------:R-:W-:Y:S02]  /*0240*/  ISETP.GT.AND P1, PT, R12.reuse, R15.reuse, PT ;  /* 0x0000000f0c00720c */ /* 0x0c0fe40003f24270 */
[----:B------:R-:W-:-:S05]  /*0250*/  VIMNMX R11, PT, PT, R12, R15, PT ;  /* 0x0000000f0c0b7248 */ /* 0x000fca0003fe0100 */
[----:B------:R3:W-:Y:S04]  /*0260*/  STG.E desc[UR4][R16.64], R11 ;  /* 0x0000000b10007986 */ /* 0x0007e8000c101904 */
[----:B------:R-:W-:Y:S02]  /*0270*/  @!P0 IMAD.MOV R20, RZ, RZ, R4 ;  /* 0x000000ffff148224 */ /* 0x000fe400078e0204 */
[----:B------:R-:W-:Y:S02]  /*0280*/  @P1 IMAD.MOV R18, RZ, RZ, R10 ;  /* 0x000000ffff121224 */ /* 0x000fe400078e020a */
[----:B------:R-:W-:Y:S01]  /*0290*/  IMAD.MOV.U32 R4, RZ, RZ, R20 ;  /* 0x000000ffff047224 */ /* 0x000fe200078e0014 */
[----:B------:R-:W-:Y:S01]  /*02a0*/  ISETP.GT.AND P0, PT, R20, R3, PT ;  /* 0x000000031400720c */ /* 0x000fe20003f04270 */
[----:B------:R-:W-:Y:S01]  /*02b0*/  IMAD.MOV.U32 R10, RZ, RZ, R18 ;  /* 0x000000ffff0a7224 */ /* 0x000fe200078e0012 */
[----:B------:R-:W-:-:S13]  /*02c0*/  ISETP.LE.AND P1, PT, R18, R5, PT ;  /* 0x000000051200720c */ /* 0x000fda0003f23270 */
[----:B---3--:R-:W-:Y:S05]  /*02d0*/  @!P0 BRA P1, `(.L_x_2) ;  /* 0xfffffffc00b48947 */ /* 0x008fea000083ffff */
.L_x_1:
[----:B-1----:R-:W-:Y:S05]  /*02e0*/  BSYNC.RECONVERGENT B0 ;  /* 0x0000000000007941 */ /* 0x002fea0003800200 */
.L_x_0:
[----:B------:R-:W-:Y:S01]  /*02f0*/  ISETP.GE.AND P0, PT, R5, R10, PT ;  /* 0x0000000a0500720c */ /* 0x000fe20003f06270 */
[----:B------:R-:W-:-:S12]  /*0300*/  BSSY.RECONVERGENT B0, `(.L_x_3) ;  /* 0x000002e000007945 */ /* 0x000fd80003800200 */
[----:B------:R-:W-:Y:S05]  /*0310*/  @!P0 BRA `(.L_x_4) ;  /* 0x0000000000b08947 */ /* 0x000fea0003800000 */
[----:B0-----:R-:W-:Y:S01]  /*0320*/  IADD3 R6, PT, PT, R19, -R10, RZ ;  /* 0x8000000a13067210 */ /* 0x001fe20007ffe0ff */
[--C-:B------:R-:W-:Y:S01]  /*0330*/  IMAD.IADD R7, R5, 0x1, -R10.reuse ;  /* 0x0000000105077824 */ /* 0x100fe200078e0a0a */
[----:B------:R-:W-:Y:S01]  /*0340*/  BSSY.RECONVERGENT B1, `(.L_x_5) ;  /* 0x0000012000017945 */ /* 0x000fe20003800200 */
[----:B------:R-:W-:Y:S01]  /*0350*/  IMAD.MOV.U32 R14, RZ, RZ, R10 ;  /* 0x000000ffff0e7224 */ /* 0x000fe200078e000a */
[----:B------:R-:W-:Y:S02]  /*0360*/  LOP3.LUT P1, R6, R6, 0x3, RZ, 0xc0, !PT ;  /* 0x0000000306067812 */ /* 0x000fe4000782c0ff */
[----:B------:R-:W-:-:S11]  /*0370*/  ISETP.GE.U32.AND P0, PT, R7, 0x3, PT ;  /* 0x000000030700780c */ /* 0x000fd60003f06070 */
[----:B------:R-:W-:Y:S05]  /*0380*/  @!P1 BRA `(.L_x_6) ;  /* 0x0000000000349947 */ /* 0x000fea0003800000 */
[----:B------:R-:W0:Y:S01]  /*0390*/  LDC.64 R12, c[0x0][0x380] ;  /* 0x0000e000ff0c7b82 */ /* 0x000e220000000a00 */
[----:B------:R-:W-:Y:S01]  /*03a0*/  IADD3 R15, PT, PT, -R6, RZ, RZ ;  /* 0x000000ff060f7210 */ /* 0x000fe20007ffe1ff */
[----:B------:R-:W-:-:S06]  /*03b0*/  IMAD.MOV.U32 R14, RZ, RZ, R10 ;  /* 0x000000ffff0e7224 */ /* 0x000fcc00078e000a */
[----:B--2---:R-:W1:Y:S02]  /*03c0*/  LDC.64 R8, c[0x0][0x388] ;  /* 0x0000e200ff087b82 */ /* 0x004e640000000a00 */
.L_x_7:
[----:B0--3--:R-:W-:-:S06]  /*03d0*/  IMAD.WIDE R6, R14, 0x4, R12 ;  /* 0x000000040e067825 */ /* 0x009fcc00078e020c */
[----:B------:R-:W2:Y:S01]  /*03e0*/  LDG.E R7, desc[UR4][R6.64] ;  /* 0x0000000406077981 */ /* 0x000ea2000c1e1900 */
[----:B-1----:R-:W-:Y:S01]  /*03f0*/  IMAD.WIDE R10, R2, 0x4, R8 ;  /* 0x00000004020a7825 */ /* 0x002fe200078e0208 */
[----:B------:R-:W-:-:S03]  /*0400*/  IADD3 R14, PT, PT, R14, 0x1, RZ ;  /* 0x000000010e0e7810 */ /* 0x000fc60007ffe0ff */
[----:B------:R-:W-:Y:S02]  /*0410*/  VIADD R15, R15, 0x1 ;  /* 0x000000010f0f7836 */ /* 0x000fe40000000000 */
[----:B------:R-:W-:-:S03]  /*0420*/  VIADD R2, R2, 0x1 ;  /* 0x0000000102027836 */ /* 0x000fc60000000000 */
[----:B------:R-:W-:Y:S01]  /*0430*/  ISETP.NE.AND P1, PT, R15, RZ, PT ;  /* 0x000000ff0f00720c */ /* 0x000fe20003f25270 */
[----:B--2---:R3:W-:-:S12]  /*0440*/  STG.E desc[UR4][R10.64], R7 ;  /* 0x000000070a007986 */ /* 0x0047d8000c101904 */
[----:B------:R-:W-:Y:S05]  /*0450*/  @P1 BRA `(.L_x_7) ;  /* 0xfffffffc00dc1947 */ /* 0x000fea000383ffff */
.L_x_6:
[----:B------:R-:W-:Y:S05]  /*0460*/  BSYNC.RECONVERGENT B1 ;  /* 0x0000000000017941 */ /* 0x000fea0003800200 */
.L_x_5:
[----:B------:R-:W-:Y:S05]  /*0470*/  @!P0 BRA `(.L_x_4) ;  /* 0x0000000000588947 */ /* 0x000fea0003800000 */
[----:B--2---:R-:W0:Y:S01]  /*0480*/  LDC.64 R8, c[0x0][0x388] ;  /* 0x0000e200ff087b82 */ /* 0x004e220000000a00 */
[C---:B------:R-:W-:Y:S02]  /*0490*/  IMAD.IADD R5, R14.reuse, 0x1, -R5 ;  /* 0x000000010e057824 */ /* 0x040fe400078e0a05 */
[----:B------:R-:W-:-:S05]  /*04a0*/  VIADD R14, R14, 0xffffffff ;  /* 0xffffffff0e0e7836 */ /* 0x000fca0000000000 */
[----:B---3--:R-:W1:Y:S01]  /*04b0*/  LDC.64 R6, c[0x0][0x380] ;  /* 0x0000e000ff067b82 */ /* 0x008e620000000a00 */
[----:B0-----:R-:W-:-:S04]  /*04c0*/  IADD3 R8, P0, PT, R8, 0x8, RZ ;  /* 0x0000000808087810 */ /* 0x001fc80007f1e0ff */
[----:B------:R-:W-:-:S09]  /*04d0*/  IADD3.X R9, PT, PT, RZ, R9, RZ, P0, !PT ;  /* 0x00000009ff097210 */ /* 0x000fd200007fe4ff */
.L_x_8:
[----:B------:R-:W-:-:S05]  /*04e0*/  IADD3 R13, PT, PT, R14, 0x1, RZ ;  /* 0x000000010e0d7810 */ /* 0x000fca0007ffe0ff */
[----:B-1----:R-:W-:-:S05]  /*04f0*/  IMAD.WIDE R12, R13, 0x4, R6 ;  /* 0x000000040d0c7825 */ /* 0x002fca00078e0206 */
[----:B----4-:R-:W2:Y:S01]  /*0500*/  LDG.E R15, desc[UR4][R12.64] ;  /* 0x000000040c0f7981 */ /* 0x010ea2000c1e1900 */
[----:B------:R-:W-:-:S05]  /*0510*/  IMAD.WIDE R10, R2, 0x4, R8 ;  /* 0x00000004020a7825 */ /* 0x000fca00078e0208 */
[----:B--2---:R4:W-:Y:S04]  /*0520*/  STG.E desc[UR4][R10.64+-0x8], R15 ;  /* 0xfffff80f0a007986 */ /* 0x0049e8000c101904 */
[----:B------:R-:W2:Y:S04]  /*0530*/  LDG.E R17, desc[UR4][R12.64+0x4] ;  /* 0x000004040c117981 */ /* 0x000ea8000c1e1900 */
[----:B--2---:R4:W-:Y:S04]  /*0540*/  STG.E desc[UR4][R10.64+-0x4], R17 ;  /* 0xfffffc110a007986 */ /* 0x0049e8000c101904 */
[----:B------:R-:W2:Y:S04]  /*0550*/  LDG.E R19, desc[UR4][R12.64+0x8] ;  /* 0x000008040c137981 */ /* 0x000ea8000c1e1900 */
[----:B--2---:R4:W-:Y:S04]  /*0560*/  STG.E desc[UR4][R10.64], R19 ;  /* 0x000000130a007986 */ /* 0x0049e8000c101904 */
[----:B------:R-:W2:Y:S01]  /*0570*/  LDG.E R21, desc[UR4][R12.64+0xc] ;  /* 0x00000c040c157981 */ /* 0x000ea2000c1e1900 */
[----:B------:R-:W-:Y:S01]  /*0580*/  VIADD R5, R5, 0x4 ;  /* 0x0000000405057836 */ /* 0x000fe20000000000 */
[----:B------:R-:W-:Y:S01]  /*0590*/  IADD3 R14, PT, PT, R14, 0x4, RZ ;  /* 0x000000040e0e7810 */ /* 0x000fe20007ffe0ff */
[----:B------:R-:W-:-:S03]  /*05a0*/  VIADD R2, R2, 0x4 ;  /* 0x0000000402027836 */ /* 0x000fc60000000000 */
[----:B------:R-:W-:Y:S01]  /*05b0*/  ISETP.NE.AND P0, PT, R5, 0x1, PT ;  /* 0x000000010500780c */ /* 0x000fe20003f05270 */
[----:B--2---:R4:W-:-:S12]  /*05c0*/  STG.E desc[UR4][R10.64+0x4], R21 ;  /* 0x000004150a007986 */ /* 0x0049d8000c101904 */
[----:B------:R-:W-:Y:S05]  /*05d0*/  @P0 BRA `(.L_x_8) ;  /* 0xfffffffc00c00947 */ /* 0x000fea000383ffff */
.L_x_4:
[----:B------:R-:W-:Y:S05]  /*05e0*/  BSYNC.RECONVERGENT B0 ;  /* 0x0000000000007941 */ /* 0x000fea0003800200 */
.L_x_3:
[----:B------:R-:W-:Y:S01]  /*05f0*/  ISETP.GE.AND P0, PT, R3, R4, PT ;  /* 0x000000040300720c */ /* 0x000fe20003f06270 */
[----:B------:R-:W-:-:S12]  /*0600*/  BSSY.RECONVERGENT B0, `(.L_x_9) ;  /* 0x000002c000007945 */ /* 0x000fd80003800200 */
[----:B------:R-:W-:Y:S05]  /*0610*/  @!P0 BRA `(.L_x_10) ;  /* 0x0000000000a88947 */ /* 0x000fea0003800000 */
[----:B0-----:R-:W-:Y:S01]  /*0620*/  IADD3 R6, PT, PT, R3, -R4, RZ ;  /* 0x8000000403067210 */ /* 0x001fe20007ffe0ff */
[----:B------:R-:W-:Y:S03]  /*0630*/  BSSY.RECONVERGENT B1, `(.L_x_11) ;  /* 0x0000011000017945 */ /* 0x000fe60003800200 */
[C---:B------:R-:W-:Y:S01]  /*0640*/  ISETP.GE.U32.AND P0, PT, R6.reuse, 0x3, PT ;  /* 0x000000030600780c */ /* 0x040fe20003f06070 */
[----:B------:R-:W-:-:S05]  /*0650*/  VIADD R5, R6, 0x1 ;  /* 0x0000000106057836 */ /* 0x000fca0000000000 */
[----:B------:R-:W-:-:S13]  /*0660*/  LOP3.LUT P1, R5, R5, 0x3, RZ, 0xc0, !PT ;  /* 0x0000000305057812 */ /* 0x000fda000782c0ff */
[----:B------:R-:W-:Y:S05]  /*0670*/  @!P1 BRA `(.L_x_12) ;  /* 0x0000000000309947 */ /* 0x000fea0003800000 */
[----:B---34-:R-:W0:Y:S01]  /*0680*/  LDC.64 R10, c[0x0][0x380] ;  /* 0x0000e000ff0a7b82 */ /* 0x018e220000000a00 */
[----:B------:R-:W-:-:S07]  /*0690*/  IADD3 R5, PT, PT, -R5, RZ, RZ ;  /* 0x000000ff05057210 */ /* 0x000fce0007ffe1ff */
[----:B------:R-:W1:Y:S02]  /*06a0*/  LDC.64 R6, c[0x0][0x388] ;  /* 0x0000e200ff067b82 */ /* 0x000e640000000a00 */
.L_x_13:
[----:B0-----:R-:W-:-:S06]  /*06b0*/  IMAD.WIDE R12, R4, 0x4, R10 ;  /* 0x00000004040c7825 */ /* 0x001fcc00078e020a */
[----:B------:R-:W3:Y:S01]  /*06c0*/  LDG.E R13, desc[UR4][R12.64] ;  /* 0x000000040c0d7981 */ /* 0x000ee2000c1e1900 */
[----:B-12---:R-:W-:Y:S01]  /*06d0*/  IMAD.WIDE R8, R2, 0x4, R6 ;  /* 0x0000000402087825 */ /* 0x006fe200078e0206 */
[----:B------:R-:W-:-:S03]  /*06e0*/  IADD3 R4, PT, PT, R4, 0x1, RZ ;  /* 0x0000000104047810 */ /* 0x000fc60007ffe0ff */
[----:B------:R-:W-:Y:S02]  /*06f0*/  VIADD R5, R5, 0x1 ;  /* 0x0000000105057836 */ /* 0x000fe40000000000 */
[----:B------:R-:W-:-:S03]  /*0700*/  VIADD R2, R2, 0x1 ;  /* 0x0000000102027836 */ /* 0x000fc60000000000 */
[----:B------:R-:W-:Y:S01]  /*0710*/  ISETP.NE.AND P1, PT, R5, RZ, PT ;  /* 0x000000ff0500720c */ /* 0x000fe20003f25270 */
[----:B---3--:R0:W-:-:S12]  /*0720*/  STG.E desc[UR4][R8.64], R13 ;  /* 0x0000000d08007986 */ /* 0x0081d8000c101904 */
[----:B------:R-:W-:Y:S05]  /*0730*/  @P1 BRA `(.L_x_13) ;  /* 0xfffffffc00dc1947 */ /* 0x000fea000383ffff */
.L_x_12:
[----:B------:R-:W-:Y:S05]  /*0740*/  BSYNC.RECONVERGENT B1 ;  /* 0x0000000000017941 */ /* 0x000fea0003800200 */
.L_x_11:
[----:B------:R-:W-:Y:S05]  /*0750*/  @!P0 BRA `(.L_x_10) ;  /* 0x0000000000588947 */ /* 0x000fea0003800000 */
[----:B0-2---:R-:W0:Y:S01]  /*0760*/  LDC.64 R8, c[0x0][0x388] ;  /* 0x0000e200ff087b82 */ /* 0x005e220000000a00 */
[----:B------:R-:W-:Y:S02]  /*0770*/  IADD3 R12, PT, PT, -R3, R4, RZ ;  /* 0x00000004030c7210 */ /* 0x000fe40007ffe1ff */
[----:B------:R-:W-:-:S05]  /*0780*/  IADD3 R13, PT, PT, R4, -0x1, RZ ;  /* 0xffffffff040d7810 */ /* 0x000fca0007ffe0ff */
[----:B---3--:R-:W1:Y:S01]  /*0790*/  LDC.64 R6, c[0x0][0x380] ;  /* 0x0000e000ff067b82 */ /* 0x008e620000000a00 */
[----:B0-----:R-:W-:-:S05]  /*07a0*/  IADD3 R8, P0, PT, R8, 0x8, RZ ;  /* 0x0000000808087810 */ /* 0x001fca0007f1e0ff */
[----:B------:R-:W-:-:S08]  /*07b0*/  IMAD.X R9, RZ, RZ, R9, P0 ;  /* 0x000000ffff097224 */ /* 0x000fd000000e0609 */
.L_x_14:
[----:B------:R-:W-:-:S04]  /*07c0*/  VIADD R5, R13, 0x1 ;  /* 0x000000010d057836 */ /* 0x000fc80000000000 */
[----:B-1----:R-:W-:-:S05]  /*07d0*/  IMAD.WIDE R4, R5, 0x4, R6 ;  /* 0x0000000405047825 */ /* 0x002fca00078e0206 */
[----:B0---4-:R-:W2:Y:S01]  /*07e0*/  LDG.E R15, desc[UR4][R4.64] ;  /* 0x00000004040f7981 */ /* 0x011ea2000c1e1900 */
[----:B------:R-:W-:-:S05]  /*07f0*/  IMAD.WIDE R10, R2, 0x4, R8 ;  /* 0x00000004020a7825 */ /* 0x000fca00078e0208 */
[----:B--2---:R0:W-:Y:S04]  /*0800*/  STG.E desc[UR4][R10.64+-0x8], R15 ;  /* 0xfffff80f0a007986 */ /* 0x0041e8000c101904 */
[----:B------:R-:W2:Y:S04]  /*0810*/  LDG.E R17, desc[UR4][R4.64+0x4] ;  /* 0x0000040404117981 */ /* 0x000ea8000c1e1900 */
[----:B--2---:R0:W-:Y:S04]  /*0820*/  STG.E desc[UR4][R10.64+-0x4], R17 ;  /* 0xfffffc110a007986 */ /* 0x0041e8000c101904 */
[----:B------:R-:W2:Y:S04]  /*0830*/  LDG.E R19, desc[UR4][R4.64+0x8] ;  /* 0x0000080404137981 */ /* 0x000ea8000c1e1900 */
[----:B--2---:R0:W-:Y:S04]  /*0840*/  STG.E desc[UR4][R10.64], R19 ;  /* 0x000000130a007986 */ /* 0x0041e8000c101904 */
[----:B------:R-:W2:Y:S01]  /*0850*/  LDG.E R21, desc[UR4][R4.64+0xc] ;  /* 0x00000c0404157981 */ /* 0x000ea2000c1e1900 */
[----:B------:R-:W-:Y:S01]  /*0860*/  IADD3 R12, PT, PT, R12, 0x4, RZ ;  /* 0x000000040c0c7810 */ /* 0x000fe20007ffe0ff */
[----:B------:R-:W-:Y:S01]  /*0870*/  VIADD R13, R13, 0x4 ;  /* 0x000000040d0d7836 */ /* 0x000fe20000000000 */
[----:B------:R-:W-:-:S02]  /*0880*/  IADD3 R2, PT, PT, R2, 0x4, RZ ;  /* 0x0000000402027810 */ /* 0x000fc40007ffe0ff */
[----:B------:R-:W-:Y:S01]  /*0890*/  ISETP.NE.AND P0, PT, R12, 0x1, PT ;  /* 0x000000010c00780c */ /* 0x000fe20003f05270 */
[----:B--2---:R0:W-:-:S12]  /*08a0*/  STG.E desc[UR4][R10.64+0x4], R21 ;  /* 0x000004150a007986 */ /* 0x0041d8000c101904 */
[----:B------:R-:W-:Y:S05]  /*08b0*/  @P0 BRA `(.L_x_14) ;  /* 0xfffffffc00c00947 */ /* 0x000fea000383ffff */
.L_x_10:
[----:B------:R-:W-:Y:S05]  /*08c0*/  BSYNC.RECONVERGENT B0 ;  /* 0x0000000000007941 */ /* 0x000fea0003800200 */
.L_x_9:
[----:B------:R-:W-:-:S13]  /*08d0*/  ISETP.GE.AND P0, PT, R3, R0, PT ;  /* 0x000000000300720c */ /* 0x000fda0003f06270 */
[----:B------:R-:W-:Y:S05]  /*08e0*/  @!P0 EXIT ;  /* 0x000000000000894d */ /* 0x000fea0003800000 */
[----:B------:R-:W-:Y:S01]  /*08f0*/  IMAD.IADD R4, R3, 0x1, -R0 ;  /* 0x0000000103047824 */ /* 0x000fe200078e0a00 */
[----:B------:R-:W-:Y:S04]  /*0900*/  BSSY.RECONVERGENT B0, `(.L_x_15) ;  /* 0x0000010000007945 */ /* 0x000fe80003800200 */
[C---:B------:R-:W-:Y:S02]  /*0910*/  IADD3 R2, PT, PT, R4.reuse, 0x1, RZ ;  /* 0x0000000104027810 */ /* 0x040fe40007ffe0ff */
[----:B------:R-:W-:Y:S02]  /*0920*/  ISETP.GE.U32.AND P0, PT, R4, 0x3, PT ;  /* 0x000000030400780c */ /* 0x000fe40003f06070 */
[----:B------:R-:W-:-:S13]  /*0930*/  LOP3.LUT P1, R2, R2, 0x3, RZ, 0xc0, !PT ;  /* 0x0000000302027812 */ /* 0x000fda000782c0ff */
[----:B------:R-:W-:Y:S05]  /*0940*/  @!P1 BRA `(.L_x_16) ;  /* 0x00000000002c9947 */ /* 0x000fea0003800000 */
[----:B0-2---:R-:W0:Y:S01]  /*0950*/  LDC.64 R8, c[0x0][0x380] ;  /* 0x0000e000ff087b82 */ /* 0x005e220000000a00 */
[----:B------:R-:W-:-:S07]  /*0960*/  IMAD.MOV R2, RZ, RZ, -R2 ;  /* 0x000000ffff027224 */ /* 0x000fce00078e0a02 */
[----:B---34-:R-:W1:Y:S02]  /*0970*/  LDC.64 R10, c[0x0][0x388] ;  /* 0x0000e200ff0a7b82 */ /* 0x018e640000000a00 */
.L_x_17:
[----:B01----:R-:W-:-:S06]  /*0980*/  IMAD.WIDE R6, R0, 0x4, R10 ;  /* 0x0000000400067825 */ /* 0x003fcc00078e020a */
[----:B------:R-:W2:Y:S01]  /*0990*/  LDG.E R7, desc[UR4][R6.64] ;  /* 0x0000000406077981 */ /* 0x000ea2000c1e1900 */
[----:B0-----:R-:W-:Y:S01]  /*09a0*/  IMAD.WIDE R4, R0, 0x4, R8 ;  /* 0x0000000400047825 */ /* 0x001fe200078e0208 */
[----:B------:R-:W-:-:S03]  /*09b0*/  IADD3 R2, PT, PT, R2, 0x1, RZ ;  /* 0x0000000102027810 */ /* 0x000fc60007ffe0ff */
[----:B------:R-:W-:Y:S01]  /*09c0*/  VIADD R0, R0, 0x1 ;  /* 0x0000000100007836 */ /* 0x000fe20000000000 */
[----:B------:R-:W-:Y:S01]  /*09d0*/  ISETP.NE.AND P1, PT, R2, RZ, PT ;  /* 0x000000ff0200720c */ /* 0x000fe20003f25270 */
[----:B--2---:R0:W-:-:S12]  /*09e0*/  STG.E desc[UR4][R4.64], R7 ;  /* 0x0000000704007986 */ /* 0x0041d8000c101904 */
[----:B------:R-:W-:Y:S05]  /*09f0*/  @P1 BRA `(.L_x_17) ;  /* 0xfffffffc00e01947 */ /* 0x000fea000383ffff */
.L_x_16:
[----:B------:R-:W-:Y:S05]  /*0a00*/  BSYNC.RECONVERGENT B0 ;  /* 0x0000000000007941 */ /* 0x000fea0003800200 */
.L_x_15:
[----:B------:R-:W-:Y:S05]  /*0a10*/  @!P0 EXIT ;  /* 0x000000000000894d */ /* 0x000fea0003800000 */
[----:B0-----:R-:W-:Y:S01]  /*0a20*/  IADD3 R6, PT, PT, -R3, R0, RZ ;  /* 0x0000000003067210 */ /* 0x001fe20007ffe1ff */
[----:B------:R-:W-:-:S07]  /*0a30*/  VIADD R0, R0, 0xffffffff ;  /* 0xffffffff00007836 */ /* 0x000fce0000000000 */
.L_x_18:
[----:B0-----:R-:W0:Y:S01]  /*0a40*/  LDC.64 R2, c[0x0][0x388] ;  /* 0x0000e200ff027b82 */ /* 0x001e220000000a00 */
[----:B---3--:R-:W-:-:S07]  /*0a50*/  IADD3 R7, PT, PT, R0, 0x1, RZ ;  /* 0x0000000100077810 */ /* 0x008fce0007ffe0ff */
[----:B------:R-:W1:Y:S01]  /*0a60*/  LDC.64 R4, c[0x0][0x380] ;  /* 0x0000e000ff047b82 */ /* 0x000e620000000a00 */
[----:B0-----:R-:W-:-:S05]  /*0a70*/  IMAD.WIDE R2, R7, 0x4, R2 ;  /* 0x0000000407027825 */ /* 0x001fca00078e0202 */
[----:B--2---:R-:W2:Y:S01]  /*0a80*/  LDG.E R9, desc[UR4][R2.64] ;  /* 0x0000000402097981 */ /* 0x004ea2000c1e1900 */
[----:B-1----:R-:W-:-:S05]  /*0a90*/  IMAD.WIDE R4, R7, 0x4, R4 ;  /* 0x0000000407047825 */ /* 0x002fca00078e0204 */
[----:B--2---:R0:W-:Y:S04]  /*0aa0*/  STG.E desc[UR4][R4.64], R9 ;  /* 0x0000000904007986 */ /* 0x0041e8000c101904 */
[----:B------:R-:W2:Y:S04]  /*0ab0*/  LDG.E R7, desc[UR4][R2.64+0x4] ;  /* 0x0000040402077981 */ /* 0x000ea8000c1e1900 */
[----:B--2---:R0:W-:Y:S04]  /*0ac0*/  STG.E desc[UR4][R4.64+0x4], R7 ;  /* 0x0000040704007986 */ /* 0x0041e8000c101904 */
[----:B----4-:R-:W2:Y:S04]  /*0ad0*/  LDG.E R11, desc[UR4][R2.64+0x8] ;  /* 0x00000804020b7981 */ /* 0x010ea8000c1e1900 */
[----:B--2---:R0:W-:Y:S04]  /*0ae0*/  STG.E desc[UR4][R4.64+0x8], R11 ;  /* 0x0000080b04007986 */ /* 0x0041e8000c101904 */
[----:B------:R-:W2:Y:S01]  /*0af0*/  LDG.E R13, desc[UR4][R2.64+0xc] ;  /* 0x00000c04020d7981 */ /* 0x000ea2000c1e1900 */
[----:B------:R-:W-:Y:S01]  /*0b00*/  VIADD R6, R6, 0x4 ;  /* 0x0000000406067836 */ /* 0x000fe20000000000 */
[----:B------:R-:W-:-:S04]  /*0b10*/  IADD3 R0, PT, PT, R0, 0x4, RZ ;  /* 0x0000000400007810 */ /* 0x000fc80007ffe0ff */
[----:B------:R-:W-:Y:S01]  /*0b20*/  ISETP.NE.AND P0, PT, R6, 0x1, PT ;  /* 0x000000010600780c */ /* 0x000fe20003f05270 */
[----:B--2---:R0:W-:-:S12]  /*0b30*/  STG.E desc[UR4][R4.64+0xc], R13 ;  /* 0x00000c0d04007986 */ /* 0x0041d8000c101904 */
[----:B------:R-:W-:Y:S05]  /*0b40*/  @P0 BRA `(.L_x_18) ;  /* 0xfffffffc00bc0947 */ /* 0x000fea000383ffff */
[----:B------:R-:W-:Y:S05]  /*0b50*/  EXIT ;  /* 0x000000000000794d */ /* 0x000fea0003800000 */
.L_x_19:
[----:B------:R-:W-:-:S00]  /*0b60*/  BRA `(.L_x_19) ;  /* 0xfffffffc00fc7947 */ /* 0x000fc0000383ffff */
[----:B------:R-:W-:-:S00]  /*0b70*/  NOP ;  /* 0x0000000000007918 */ /* 0x000fc00000000000 */
        /* <DEDUP_REMOVED lines=8> */
.L_x_43:


//--------------------- .text._Z28parallel_three_way_quicksortPiii --------------------------
	.section	.text._Z28parallel_three_way_quicksortPiii,"ax",@progbits
	.align	128
        .global         _Z28parallel_three_way_quicksortPiii
        .type           _Z28parallel_three_way_quicksortPiii,@function
        .size           _Z28parallel_three_way_quicksortPiii,(.L_x_42 - _Z28parallel_three_way_quicksortPiii)
        .other          _Z28parallel_three_way_quicksortPiii,@"STO_CUDA_ENTRY STV_DEFAULT"
_Z28parallel_three_way_quicksortPiii:
.text._Z28parallel_three_way_quicksortPiii:
[----:B------:R-:W0:Y:S01]  /*0000*/  LDC R1, c[0x0][0x37c] ;  /* 0x0000df00ff017b82 */ /* 0x000e220000000800 */
[----:B------:R-:W1:Y:S07]  /*0010*/  S2R R6, SR_TID.X ;  /* 0x0000000000067919 */ /* 0x000e6e0000002100 */
[----:B------:R-:W1:Y:S08]  /*0020*/  S2UR UR4, SR_CTAID.X ;  /* 0x00000000000479c3 */ /* 0x000e700000002500 */
[----:B------:R-:W1:Y:S08]  /*0030*/  LDC R3, c[0x0][0x360] ;  /* 0x0000d800ff037b82 */ /* 0x000e700000000800 */
[----:B------:R-:W2:Y:S01]  /*0040*/  LDC.64 R4, c[0x0][0x388] ;  /* 0x0000e200ff047b82 */ /* 0x000ea20000000a00 */
[----:B-1----:R-:W-:-:S04]  /*0050*/  IMAD R6, R3, UR4, R6 ;  /* 0x0000000403067c24 */ /* 0x002fc8000f8e0206 */
[----:B--2---:R-:W-:-:S05]  /*0060*/  IMAD R6, R6, R5, RZ ;  /* 0x0000000506067224 */ /* 0x004fca00078e02ff */
[----:B------:R-:W-:-:S13]  /*0070*/  ISETP.GE.AND P0, PT, R6, R4, PT ;  /* 0x000000040600720c */ /* 0x000fda0003f06270 */
[----:B0-----:R-:W-:Y:S05]  /*0080*/  @P0 EXIT ;  /* 0x000000000000094d */ /* 0x001fea0003800000 */
[----:B------:R-:W0:Y:S01]  /*0090*/  LDCU.64 UR4, c[0x0][0x380] ;  /* 0x00007000ff0477ac */ /* 0x000e220008000a00 */
[----:B------:R-:W-:Y:S01]  /*00a0*/  VIADDMNMX R7, R6, R5, R4, PT ;  /* 0x0000000506077246 */ /* 0x000fe20003800104 */
[----:B------:R-:W-:Y:S01]  /*00b0*/  IMAD.MOV.U32 R21, RZ, RZ, 0x0 ;  /* 0x00000000ff157424 */ /* 0x000fe200078e00ff */
[----:B------:R-:W-:-:S03]  /*00c0*/  MOV R20, 0x110 ;  /* 0x0000011000147802 */ /* 0x000fc60000000f00 */
[----:B------:R-:W-:Y:S02]  /*00d0*/  VIADD R7, R7, 0xffffffff ;  /* 0xffffffff07077836 */ /* 0x000fe40000000000 */
[----:B0-----:R-:W-:Y:S02]  /*00e0*/  IMAD.U32 R4, RZ, RZ, UR4 ;  /* 0x00000004ff047e24 */ /* 0x001fe4000f8e00ff */
[----:B------:R-:W-:-:S07]  /*00f0*/  IMAD.U32 R5, RZ, RZ, UR5 ;  /* 0x00000005ff057e24 */ /* 0x000fce000f8e00ff */
[----:B------:R-:W-:Y:S05]  /*0100*/  CALL.REL.NOINC `($_Z28parallel_three_way_quicksortPiii$_Z26three_way_quicksort_kernelPiii) ;  /* 0x0000000000047944 */ /* 0x000fea0003c00000 */
[----:B------:R-:W-:Y:S05]  /*0110*/  EXIT ;  /* 0x000000000000794d */ /* 0x000fea0003800000 */
        .type           $_Z28parallel_three_way_quicksortPiii$_Z26three_way_quicksort_kernelPiii,@function
        .size           $_Z28parallel_three_way_quicksortPiii$_Z26three_way_quicksort_kernelPiii,(.L_x_42 - $_Z28parallel_three_way_quicksortPiii$_Z26three_way_quicksort_kernelPiii)
$_Z28parallel_three_way_quicksortPiii$_Z26three_way_quicksort_kernelPiii:
[----:B------:R-:W-:-:S05]  /*0120*/  VIADD R1, R1, 0xffffffc8 ;  /* 0xffffffc801017836 */ /* 0x000fca0000000000 */
[----:B------:R-:W-:Y:S04]  /*0130*/  STL [R1+0x30], R27 ;  /* 0x0000301b01007387 */ /* 0x000fe80000100800 */
[----:B------:R-:W-:Y:S04]  /*0140*/  STL [R1+0x2c], R26 ;  /* 0x00002c1a01007387 */ /* 0x000fe80000100800 */
[----:B------:R0:W-:Y:S04]  /*0150*/  STL [R1+0x28], R25 ;  /* 0x0000281901007387 */ /* 0x0001e80000100800 */
[----:B------:R1:W-:Y:S04]  /*0160*/  STL [R1+0x24], R24 ;  /* 0x0000241801007387 */ /* 0x0003e80000100800 */
[----:B------:R2:W-:Y:S01]  /*0170*/  STL [R1+0x20], R23 ;  /* 0x0000201701007387 */ /* 0x0005e20000100800 */
[----:B0-----:R-:W-:-:S03]  /*0180*/  IMAD.MOV.U32 R25, RZ, RZ, R5 ;  /* 0x000000ffff197224 */ /* 0x001fc600078e0005 */
[----:B------:R0:W-:Y:S01]  /*0190*/  STL [R1+0x1c], R22 ;  /* 0x00001c1601007387 */ /* 0x0001e20000100800 */
[----:B-1----:R-:W-:-:S03]  /*01a0*/  IMAD.MOV.U32 R24, RZ, RZ, R4 ;  /* 0x000000ffff187224 */ /* 0x002fc600078e0004 */
[----:B------:R-:W-:Y:S01]  /*01b0*/  STL [R1+0x18], R21 ;  /* 0x0000181501007387 */ /* 0x000fe20000100800 */
[----:B--2---:R-:W1:Y:S05]  /*01c0*/  BMOV.32.CLEAR R23, B8 ;  /* 0x0000000008177355 */ /* 0x004e6a0000100000 */
[----:B------:R-:W-:Y:S01]  /*01d0*/  STL [R1+0x14], R20 ;  /* 0x0000141401007387 */ /* 0x000fe20000100800 */
[----:B0-----:R-:W0:Y:S05]  /*01e0*/  BMOV.32.CLEAR R22, B7 ;  /* 0x0000000007167355 */ /* 0x001e2a0000100000 */
[----:B------:R2:W-:Y:S01]  /*01f0*/  STL [R1+0x10], R19 ;  /* 0x0000101301007387 */ /* 0x0005e20000100800 */
[----:B------:R-:W-:Y:S03]  /*0200*/  BSSY.RECONVERGENT B8, `(.L_x_20) ;  /* 0x00000a4000087945 */ /* 0x000fe60003800200 */
[----:B------:R3:W-:Y:S04]  /*0210*/  STL [R1+0xc], R18 ;  /* 0x00000c1201007387 */ /* 0x0007e80000100800 */
[----:B------:R4:W-:Y:S01]  /*0220*/  STL [R1+0x8], R17 ;  /* 0x0000081101007387 */ /* 0x0009e20000100800 */
[----:B--2---:R-:W2:Y:S05]  /*0230*/  BMOV.32.CLEAR R19, B6 ;  /* 0x0000000006137355 */ /* 0x004eaa0000100000 */
[----:B------:R0:W-:Y:S04]  /*0240*/  STL [R1+0x4], R16 ;  /* 0x0000041001007387 */ /* 0x0001e80000100800 */
[----:B------:R0:W-:Y:S01]  /*0250*/  STL [R1], R2 ;  /* 0x0000000201007387 */ /* 0x0001e20000100800 */
[----:B------:R-:W0:Y:S01]  /*0260*/  LDC.64 R26, c[0x0][0x358] ;  /* 0x0000d600ff1a7b82 */ /* 0x000e220000000a00 */
[----:B------:R-:W-:Y:S01]  /*0270*/  ISETP.GE.AND P0, PT, R6, R7, PT ;  /* 0x000000070600720c */ /* 0x000fe20003f06270 */
[----:B---3--:R-:W-:-:S02]  /*0280*/  IMAD.MOV.U32 R18, RZ, RZ, R6 ;  /* 0x000000ffff127224 */ /* 0x008fc400078e0006 */
[----:B----4-:R-:W-:-:S10]  /*0290*/  IMAD.MOV.U32 R17, RZ, RZ, R7 ;  /* 0x000000ffff117224 */ /* 0x010fd400078e0007 */
[----:B-12---:R-:W-:Y:S05]  /*02a0*/  @P0 BRA `(.L_x_21) ;  /* 0x0000000800640947 */ /* 0x006fea0003800000 */
[----:B------:R-:W-:Y:S01]  /*02b0*/  BSSY.RELIABLE B7, `(.L_x_22) ;  /* 0x0000079000077945 */ /* 0x000fe20003800100 */
.L_x_36:
[----:B------:R-:W-:-:S05]  /*02c0*/  IMAD.IADD R5, R17, 0x1, -R18 ;  /* 0x0000000111057824 */ /* 0x000fca00078e0a12 */
[----:B------:R-:W-:-:S13]  /*02d0*/  ISETP.GT.AND P0, PT, R5, 0x1f, PT ;  /* 0x0000001f0500780c */ /* 0x000fda0003f04270 */
[----:B------:R-:W-:Y:S05]  /*02e0*/  @!P0 BRA `(.L_x_23) ;  /* 0x0000000400d48947 */ /* 0x000fea0003800000 */
[----:B0-----:R-:W-:Y:S01]  /*02f0*/  R2UR UR6, R26 ;  /* 0x000000001a0672ca */ /* 0x001fe200000e0000 */
[----:B------:R-:W-:Y:S01]  /*0300*/  IMAD.WIDE R2, R18, 0x4, R24 ;  /* 0x0000000412027825 */ /* 0x000fe200078e0218 */
[C---:B------:R-:W-:Y:S02]  /*0310*/  R2UR UR7, R27.reuse ;  /* 0x000000001b0772ca */ /* 0x040fe400000e0000 */
[----:B------:R-:W-:Y:S02]  /*0320*/  R2UR UR4, R26 ;  /* 0x000000001a0472ca */ /* 0x000fe400000e0000 */
[----:B------:R-:W-:Y:S02]  /*0330*/  R2UR UR5, R27 ;  /* 0x000000001b0572ca */ /* 0x000fe400000e0000 */
[----:B------:R-:W-:-:S05]  /*0340*/  LEA.HI R5, R5, R18, RZ, 0x1f ;  /* 0x0000001205057211 */ /* 0x000fca00078ff8ff */
[--C-:B------:R-:W-:Y:S02]  /*0350*/  IMAD.WIDE R4, R5, 0x4, R24.reuse ;  /* 0x0000000405047825 */ /* 0x100fe400078e0218 */
[----:B------:R-:W2:Y:S04]  /*0360*/  LDG.E R0, desc[UR6][R2.64] ;  /* 0x0000000602007981 */ /* 0x000ea8000c1e1900 */
[----:B------:R-:W2:Y:S01]  /*0370*/  LDG.E R11, desc[UR4][R4.64] ;  /* 0x00000004040b7981 */ /* 0x000ea2000c1e1900 */
[----:B------:R-:W-:Y:S01]  /*0380*/  R2UR UR10, R26 ;  /* 0x000000001a0a72ca */ /* 0x000fe200000e0000 */
[----:B------:R-:W-:Y:S01]  /*0390*/  IMAD.WIDE R6, R17, 0x4, R24 ;  /* 0x0000000411067825 */ /* 0x000fe200078e0218 */
[----:B------:R-:W-:Y:S02]  /*03a0*/  R2UR UR11, R27 ;  /* 0x000000001b0b72ca */ /* 0x000fe400000e0000 */
[----:B--2---:R-:W-:-:S13]  /*03b0*/  ISETP.GE.AND P0, PT, R11, R0, PT ;  /* 0x000000000b00720c */ /* 0x004fda0003f06270 */
[C---:B------:R-:W-:Y:S02]  /*03c0*/  @!P0 R2UR UR4, R26.reuse ;  /* 0x000000001a0482ca */ /* 0x040fe400000e0000 */
[C---:B------:R-:W-:Y:S02]  /*03d0*/  @!P0 R2UR UR5, R27.reuse ;  /* 0x000000001b0582ca */ /* 0x040fe400000e0000 */
[C---:B------:R-:W-:Y:S02]  /*03e0*/  @!P0 R2UR UR6, R26.reuse ;  /* 0x000000001a0682ca */ /* 0x040fe400000e0000 */
[C---:B------:R-:W-:Y:S02]  /*03f0*/  @!P0 R2UR UR7, R27.reuse ;  /* 0x000000001b0782ca */ /* 0x040fe400000e0000 */
[----:B------:R-:W-:Y:S02]  /*0400*/  @!P0 R2UR UR8, R26 ;  /* 0x000000001a0882ca */ /* 0x000fe400000e0000 */
[----:B------:R-:W-:-:S05]  /*0410*/  @!P0 R2UR UR9, R27 ;  /* 0x000000001b0982ca */ /* 0x000fca00000e0000 */
[----:B------:R0:W-:Y:S04]  /*0420*/  @!P0 STG.E desc[UR4][R2.64], R11 ;  /* 0x0000000b02008986 */ /* 0x0001e8000c101904 */
[----:B------:R1:W-:Y:S04]  /*0430*/  @!P0 STG.E desc[UR6][R4.64], R0 ;  /* 0x0000000004008986 */ /* 0x0003e8000c101906 */
[----:B------:R-:W1:Y:S04]  /*0440*/  @!P0 LDG.E R8, desc[UR8][R2.64] ;  /* 0x0000000802088981 */ /* 0x000e68000c1e1900 */
[----:B------:R-:W2:Y:S01]  /*0450*/  LDG.E R9, desc[UR10][R6.64] ;  /* 0x0000000a06097981 */ /* 0x000ea2000c1e1900 */
[----:B0-----:R-:W-:Y:S01]  /*0460*/  @!P0 IMAD.MOV.U32 R11, RZ, RZ, R0 ;  /* 0x000000ffff0b8224 */ /* 0x001fe200078e0000 */
[----:B------:R-:W-:Y:S01]  /*0470*/  BSSY.RECONVERGENT B0, `(.L_x_24) ;  /* 0x000000e000007945 */ /* 0x000fe20003800200 */
[----:B-1----:R-:W-:-:S05]  /*0480*/  @!P0 IMAD.MOV.U32 R0, RZ, RZ, R8 ;  /* 0x000000ffff008224 */ /* 0x002fca00078e0008 */
[----:B--2---:R-:W-:-:S13]  /*0490*/  ISETP.GE.AND P0, PT, R9, R0, PT ;  /* 0x000000000900720c */ /* 0x004fda0003f06270 */
[----:B------:R-:W-:Y:S05]  /*04a0*/  @P0 BRA `(.L_x_25) ;  /* 0x0000000000280947 */ /* 0x000fea0003800000 */
[C---:B------:R-:W-:Y:S02]  /*04b0*/  R2UR UR4, R26.reuse ;  /* 0x000000001a0472ca */ /* 0x040fe400000e0000 */
[C---:B------:R-:W-:Y:S02]  /*04c0*/  R2UR UR5, R27.reuse ;  /* 0x000000001b0572ca */ /* 0x040fe400000e0000 */
[C---:B------:R-:W-:Y:S02]  /*04d0*/  R2UR UR6, R26.reuse ;  /* 0x000000001a0672ca */ /* 0x040fe400000e0000 */
[C---:B------:R-:W-:Y:S02]  /*04e0*/  R2UR UR7, R27.reuse ;  /* 0x000000001b0772ca */ /* 0x040fe400000e0000 */
[----:B------:R-:W-:Y:S02]  /*04f0*/  R2UR UR8, R26 ;  /* 0x000000001a0872ca */ /* 0x000fe400000e0000 */
[----:B------:R-:W-:-:S05]  /*0500*/  R2UR UR9, R27 ;  /* 0x000000001b0972ca */ /* 0x000fca00000e0000 */
[----:B------:R0:W-:Y:S04]  /*0510*/  STG.E desc[UR4][R2.64], R9 ;  /* 0x0000000902007986 */ /* 0x0001e8000c101904 */
[----:B------:R1:W-:Y:S04]  /*0520*/  STG.E desc[UR6][R6.64], R0 ;  /* 0x0000000006007986 */ /* 0x0003e8000c101906 */
[----:B------:R1:W5:Y:S01]  /*0530*/  LDG.E R11, desc[UR8][R4.64] ;  /* 0x00000008040b7981 */ /* 0x000362000c1e1900 */
[----:B0-----:R-:W-:-:S07]  /*0540*/  IMAD.MOV.U32 R9, RZ, RZ, R0 ;  /* 0x000000ffff097224 */ /* 0x001fce00078e0000 */
.L_x_25:
[----:B------:R-:W-:Y:S05]  /*0550*/  BSYNC.RECONVERGENT B0 ;  /* 0x0000000000007941 */ /* 0x000fea0003800200 */
.L_x_24:
[----:B-----5:R-:W-:Y:S01]  /*0560*/  ISETP.GE.AND P0, PT, R11, R9, PT ;  /* 0x000000090b00720c */ /* 0x020fe20003f06270 */
[----:B------:R-:W-:Y:S01]  /*0570*/  BSSY.RECONVERGENT B0, `(.L_x_26) ;  /* 0x0000031000007945 */ /* 0x000fe20003800200 */
[----:B------:R-:W-:Y:S01]  /*0580*/  ISETP.GE.AND P1, PT, R17, R18, PT ;  /* 0x000000121100720c */ /* 0x000fe20003f26270 */
[----:B------:R-:W-:Y:S02]  /*0590*/  IMAD.MOV.U32 R16, RZ, RZ, R18 ;  /* 0x000000ffff107224 */ /* 0x000fe400078e0012 */
[----:B------:R-:W-:-:S08]  /*05a0*/  IMAD.MOV.U32 R2, RZ, RZ, R17 ;  /* 0x000000ffff027224 */ /* 0x000fd000078e0011 */
[C---:B------:R-:W-:Y:S02]  /*05b0*/  @!P0 R2UR UR4, R26.reuse ;  /* 0x000000001a0482ca */ /* 0x040fe400000e0000 */
[C---:B------:R-:W-:Y:S02]  /*05c0*/  @!P0 R2UR UR5, R27.reuse ;  /* 0x000000001b0582ca */ /* 0x040fe400000e0000 */
[----:B------:R-:W-:Y:S02]  /*05d0*/  @!P0 R2UR UR6, R26 ;  /* 0x000000001a0682ca */ /* 0x000fe400000e0000 */
[----:B------:R-:W-:-:S09]  /*05e0*/  @!P0 R2UR UR7, R27 ;  /* 0x000000001b0782ca */ /* 0x000fd200000e0000 */
[----:B------:R0:W-:Y:S04]  /*05f0*/  @!P0 STG.E desc[UR4][R4.64], R9 ;  /* 0x0000000904008986 */ /* 0x0001e8000c101904 */
[----:B------:R2:W-:Y:S01]  /*0600*/  @!P0 STG.E desc[UR6][R6.64], R11 ;  /* 0x0000000b06008986 */ /* 0x0005e2000c101906 */
[----:B0-----:R-:W-:Y:S01]  /*0610*/  @!P0 IMAD.MOV.U32 R9, RZ, RZ, R11 ;  /* 0x000000ffff098224 */ /* 0x001fe200078e000b */
[----:B------:R-:W-:Y:S06]  /*0620*/  @!P1 BRA `(.L_x_27) ;  /* 0x0000000000949947 */ /* 0x000fec0003800000 */
[--C-:B------:R-:W-:Y:S02]  /*0630*/  IMAD.MOV.U32 R3, RZ, RZ, R18.reuse ;  /* 0x000000ffff037224 */ /* 0x100fe400078e0012 */
[----:B------:R-:W-:Y:S02]  /*0640*/  IMAD.MOV.U32 R2, RZ, RZ, R17 ;  /* 0x000000ffff027224 */ /* 0x000fe400078e0011 */
[----:B------:R-:W-:-:S07]  /*0650*/  IMAD.MOV.U32 R16, RZ, RZ, R18 ;  /* 0x000000ffff107224 */ /* 0x000fce00078e0012 */
.L_x_32:
[----:B------:R-:W-:Y:S01]  /*0660*/  R2UR UR4, R26 ;  /* 0x000000001a0472ca */ /* 0x000fe200000e0000 */
[----:B01----:R-:W-:Y:S01]  /*0670*/  IMAD.WIDE R4, R3, 0x4, R24 ;  /* 0x0000000403047825 */ /* 0x003fe200078e0218 */
[----:B------:R-:W-:-:S13]  /*0680*/  R2UR UR5, R27 ;  /* 0x000000001b0572ca */ /* 0x000fda00000e0000 */
[----:B------:R-:W3:Y:S01]  /*0690*/  LDG.E R0, desc[UR4][R4.64] ;  /* 0x0000000404007981 */ /* 0x000ee2000c1e1900 */
[----:B------:R-:W-:Y:S01]  /*06a0*/  BSSY.RECONVERGENT B1, `(.L_x_28) ;  /* 0x000001b000017945 */ /* 0x000fe20003800200 */
[----:B---3--:R-:W-:-:S13]  /*06b0*/  ISETP.GE.AND P0, PT, R0, R9, PT ;  /* 0x000000090000720c */ /* 0x008fda0003f06270 */
[----:B------:R-:W-:Y:S05]  /*06c0*/  @P0 BRA `(.L_x_29) ;  /* 0x00000000002c0947 */ /* 0x000fea0003800000 */
[----:B------:R-:W-:Y:S01]  /*06d0*/  R2UR UR4, R26 ;  /* 0x000000001a0472ca */ /* 0x000fe200000e0000 */
[----:B--2---:R-:W-:Y:S01]  /*06e0*/  IMAD.WIDE R6, R16, 0x4, R24 ;  /* 0x0000000410067825 */ /* 0x004fe200078e0218 */
[----:B------:R-:W-:-:S13]  /*06f0*/  R2UR UR5, R27 ;  /* 0x000000001b0572ca */ /* 0x000fda00000e0000 */
[----:B------:R-:W2:Y:S01]  /*0700*/  LDG.E R11, desc[UR4][R6.64] ;  /* 0x00000004060b7981 */ /* 0x000ea2000c1e1900 */
[----:B------:R-:W-:Y:S01]  /*0710*/  R2UR UR6, R26 ;  /* 0x000000001a0672ca */ /* 0x000fe200000e0000 */
[----:B------:R-:W-:Y:S01]  /*0720*/  VIADD R3, R3, 0x1 ;  /* 0x0000000103037836 */ /* 0x000fe20000000000 */
[----:B------:R-:W-:Y:S01]  /*0730*/  R2UR UR7, R27 ;  /* 0x000000001b0772ca */ /* 0x000fe200000e0000 */
[----:B------:R1:W-:Y:S01]  /*0740*/  STG.E desc[UR4][R6.64], R0 ;  /* 0x0000000006007986 */ /* 0x0003e2000c101904 */
[----:B------:R-:W-:-:S11]  /*0750*/  VIADD R16, R16, 0x1 ;  /* 0x0000000110107836 */ /* 0x000fd60000000000 */
[----:B--2---:R1:W-:Y:S01]  /*0760*/  STG.E desc[UR6][R4.64], R11 ;  /* 0x0000000b04007986 */ /* 0x0043e2000c101906 */
[----:B------:R-:W-:Y:S05]  /*0770*/  BRA `(.L_x_30) ;  /* 0x0000000000347947 */ /* 0x000fea0003800000 */
.L_x_29:
[----:B------:R-:W-:-:S13]  /*0780*/  ISETP.GT.AND P0, PT, R0, R9, PT ;  /* 0x000000090000720c */ /* 0x000fda0003f04270 */
[----:B------:R-:W-:Y:S05]  /*0790*/  @!P0 BRA `(.L_x_31) ;  /* 0x0000000000288947 */ /* 0x000fea0003800000 */
[----:B------:R-:W-:Y:S01]  /*07a0*/  R2UR UR4, R26 ;  /* 0x000000001a0472ca */ /* 0x000fe200000e0000 */
[----:B--2---:R-:W-:Y:S01]  /*07b0*/  IMAD.WIDE R6, R2, 0x4, R24 ;  /* 0x0000000402067825 */ /* 0x004fe200078e0218 */
[----:B------:R-:W-:-:S13]  /*07c0*/  R2UR UR5, R27 ;  /* 0x000000001b0572ca */ /* 0x000fda00000e0000 */
[----:B------:R-:W2:Y:S01]  /*07d0*/  LDG.E R11, desc[UR4][R6.64] ;  /* 0x00000004060b7981 */ /* 0x000ea2000c1e1900 */
[----:B------:R-:W-:Y:S01]  /*07e0*/  R2UR UR6, R26 ;  /* 0x000000001a0672ca */ /* 0x000fe200000e0000 */
[----:B------:R-:W-:Y:S01]  /*07f0*/  VIADD R2, R2, 0xffffffff ;  /* 0xffffffff02027836 */ /* 0x000fe20000000000 */
[----:B------:R-:W-:Y:S01]  /*0800*/  R2UR UR7, R27 ;  /* 0x000000001b0772ca */ /* 0x000fe200000e0000 */
[----:B--2---:R0:W-:-:S12]  /*0810*/  STG.E desc[UR4][R4.64], R11 ;  /* 0x0000000b04007986 */ /* 0x0041d8000c101904 */
[----:B------:R0:W-:Y:S01]  /*0820*/  STG.E desc[UR6][R6.64], R0 ;  /* 0x0000000006007986 */ /* 0x0001e2000c101906 */
[----:B------:R-:W-:Y:S05]  /*0830*/  BRA `(.L_x_30) ;  /* 0x0000000000047947 */ /* 0x000fea0003800000 */
.L_x_31:
[----:B------:R-:W-:-:S07]  /*0840*/  VIADD R3, R3, 0x1 ;  /* 0x0000000103037836 */ /* 0x000fce0000000000 */
.L_x_30:
[----:B------:R-:W-:Y:S05]  /*0850*/  BSYNC.RECONVERGENT B1 ;  /* 0x0000000000017941 */ /* 0x000fea0003800200 */
.L_x_28:
[----:B------:R-:W-:-:S13]  /*0860*/  ISETP.GT.AND P0, PT, R3, R2, PT ;  /* 0x000000020300720c */ /* 0x000fda0003f04270 */
[----:B------:R-:W-:Y:S05]  /*0870*/  @!P0 BRA `(.L_x_32) ;  /* 0xfffffffc00788947 */ /* 0x000fea000383ffff */
.L_x_27:
[----:B------:R-:W-:Y:S05]  /*0880*/  BSYNC.RECONVERGENT B0 ;  /* 0x0000000000007941 */ /* 0x000fea0003800200 */
.L_x_26:
[----:B01----:R-:W-:Y:S01]  /*0890*/  IMAD.IADD R0, R16, 0x1, -R18 ;  /* 0x0000000110007824 */ /* 0x003fe200078e0a12 */
[----:B------:R-:W-:Y:S01]  /*08a0*/  BSSY.RECONVERGENT B6, `(.L_x_33) ;  /* 0x0000015000067945 */ /* 0x000fe20003800200 */
[----:B------:R-:W-:-:S05]  /*08b0*/  IMAD.IADD R3, R17, 0x1, -R2 ;  /* 0x0000000111037824 */ /* 0x000fca00078e0a02 */
[----:B------:R-:W-:-:S13]  /*08c0*/  ISETP.GE.AND P0, PT, R0, R3, PT ;  /* 0x000000030000720c */ /* 0x000fda0003f06270 */
[----:B------:R-:W-:Y:S05]  /*08d0*/  @P0 BRA `(.L_x_34) ;  /* 0x0000000000240947 */ /* 0x000fea0003800000 */
[----:B--2---:R-:W-:Y:S01]  /*08e0*/  VIADD R7, R16, 0xffffffff ;  /* 0xffffffff10077836 */ /* 0x004fe20000000000 */
[----:B------:R-:W-:Y:S01]  /*08f0*/  MOV R20, 0x950 ;  /* 0x0000095000147802 */ /* 0x000fe20000000f00 */
[----:B------:R-:W-:Y:S02]  /*0900*/  IMAD.MOV.U32 R6, RZ, RZ, R18 ;  /* 0x000000ffff067224 */ /* 0x000fe400078e0012 */
[----:B------:R-:W-:Y:S02]  /*0910*/  IMAD.MOV.U32 R4, RZ, RZ, R24 ;  /* 0x000000ffff047224 */ /* 0x000fe400078e0018 */
[----:B------:R-:W-:Y:S02]  /*0920*/  IMAD.MOV.U32 R5, RZ, RZ, R25 ;  /* 0x000000ffff057224 */ /* 0x000fe400078e0019 */
[----:B------:R-:W-:-:S07]  /*0930*/  IMAD.MOV.U32 R21, RZ, RZ, 0x0 ;  /* 0x00000000ff157424 */ /* 0x000fce00078e00ff */
[----:B------:R-:W-:Y:S05]  /*0940*/  CALL.REL.NOINC `($_Z28parallel_three_way_quicksortPiii$_Z26three_way_quicksort_kernelPiii) ;  /* 0xfffffff400f47944 */ /* 0x000fea0003c3ffff */
[----:B------:R-:W-:Y:S01]  /*0950*/  VIADD R18, R2, 0x1 ;  /* 0x0000000102127836 */ /* 0x000fe20000000000 */
[----:B------:R-:W-:Y:S06]  /*0960*/  BRA `(.L_x_35) ;  /* 0x0000000000207947 */ /* 0x000fec0003800000 */
.L_x_34:
[----:B--2---:R-:W-:Y:S01]  /*0970*/  VIADD R6, R2, 0x1 ;  /* 0x0000000102067836 */ /* 0x004fe20000000000 */
[----:B------:R-:W-:Y:S01]  /*0980*/  MOV R20, 0x9e0 ;  /* 0x000009e000147802 */ /* 0x000fe20000000f00 */
[----:B------:R-:W-:Y:S02]  /*0990*/  IMAD.MOV.U32 R7, RZ, RZ, R17 ;  /* 0x000000ffff077224 */ /* 0x000fe400078e0011 */
[----:B------:R-:W-:Y:S02]  /*09a0*/  IMAD.MOV.U32 R4, RZ, RZ, R24 ;  /* 0x000000ffff047224 */ /* 0x000fe400078e0018 */
[----:B------:R-:W-:Y:S02]  /*09b0*/  IMAD.MOV.U32 R5, RZ, RZ, R25 ;  /* 0x000000ffff057224 */ /* 0x000fe400078e0019 */
[----:B------:R-:W-:-:S07]  /*09c0*/  IMAD.MOV.U32 R21, RZ, RZ, 0x0 ;  /* 0x00000000ff157424 */ /* 0x000fce00078e00ff */
[----:B------:R-:W-:Y:S05]  /*09d0*/  CALL.REL.NOINC `($_Z28parallel_three_way_quicksortPiii$_Z26three_way_quicksort_kernelPiii) ;  /* 0xfffffff400d07944 */ /* 0x000fea0003c3ffff */
[----:B------:R-:W-:-:S07]  /*09e0*/  VIADD R17, R16, 0xffffffff ;  /* 0xffffffff10117836 */ /* 0x000fce0000000000 */
.L_x_35:
[----:B------:R-:W-:Y:S05]  /*09f0*/  BSYNC.RECONVERGENT B6 ;  /* 0x0000000000067941 */ /* 0x000fea0003800200 */
.L_x_33:
[----:B------:R-:W-:-:S13]  /*0a00*/  ISETP.GE.AND P0, PT, R18, R17, PT ;  /* 0x000000111200720c */ /* 0x000fda0003f06270 */
[----:B------:R-:W-:Y:S05]  /*0a10*/  @P0 BREAK.RELIABLE B7 ;  /* 0x0000000000070942 */ /* 0x000fea0003800100 */
[----:B------:R-:W-:Y:S05]  /*0a20*/  @!P0 BRA `(.L_x_36) ;  /* 0xfffffff800248947 */ /* 0x000fea000383ffff */
[----:B------:R-:W-:Y:S05]  /*0a30*/  BRA `(.L_x_21) ;  /* 0x0000000000807947 */ /* 0x000fea0003800000 */
.L_x_23:
[----:B------:R-:W-:Y:S05]  /*0a40*/  BSYNC.RELIABLE B7 ;  /* 0x0000000000077941 */ /* 0x000fea0003800100 */
.L_x_22:
[----:B------:R-:W-:-:S13]  /*0a50*/  ISETP.GT.AND P0, PT, R17, R18, PT ;  /* 0x000000121100720c */ /* 0x000fda0003f04270 */
[----:B------:R-:W-:Y:S05]  /*0a60*/  @!P0 BRA `(.L_x_21) ;  /* 0x0000000000748947 */ /* 0x000fea0003800000 */
[----:B------:R-:W-:-:S07]  /*0a70*/  IMAD.MOV.U32 R5, RZ, RZ, R18 ;  /* 0x000000ffff057224 */ /* 0x000fce00078e0012 */
.L_x_40:
[----:B0-----:R-:W-:Y:S01]  /*0a80*/  R2UR UR4, R26 ;  /* 0x000000001a0472ca */ /* 0x001fe200000e0000 */
[----:B-1----:R-:W-:Y:S01]  /*0a90*/  IMAD.WIDE R2, R5, 0x4, R24 ;  /* 0x0000000405027825 */ /* 0x002fe200078e0218 */
[----:B------:R-:W-:Y:S02]  /*0aa0*/  R2UR UR5, R27 ;  /* 0x000000001b0572ca */ /* 0x000fe400000e0000 */
[----:B------:R-:W-:Y:S01]  /*0ab0*/  ISETP.GE.AND P0, PT, R5, R18, PT ;  /* 0x000000120500720c */ /* 0x000fe20003f06270 */
[----:B------:R-:W-:Y:S01]  /*0ac0*/  BSSY.RECONVERGENT B0, `(.L_x_37) ;  /* 0x0000010000007945 */ /* 0x000fe20003800200 */
[----:B------:R-:W-:-:S09]  /*0ad0*/  IMAD.MOV.U32 R7, RZ, RZ, R5 ;  /* 0x000000ffff077224 */ /* 0x000fd200078e0005 */
[----:B------:R0:W5:Y:S02]  /*0ae0*/  LDG.E R9, desc[UR4][R2.64+0x4] ;  /* 0x0000040402097981 */ /* 0x000164000c1e1900 */
[----:B------:R-:W-:Y:S05]  /*0af0*/  @!P0 BRA `(.L_x_38) ;  /* 0x0000000000308947 */ /* 0x000fea0003800000 */
.L_x_39:
[----:B------:R-:W-:Y:S01]  /*0b00*/  R2UR UR4, R26 ;  /* 0x000000001a0472ca */ /* 0x000fe200000e0000 */
[----:B01----:R-:W-:Y:S01]  /*0b10*/  IMAD.WIDE R2, R7, 0x4, R24 ;  /* 0x0000000407027825 */ /* 0x003fe200078e0218 */
[----:B------:R-:W-:-:S13]  /*0b20*/  R2UR UR5, R27 ;  /* 0x000000001b0572ca */ /* 0x000fda00000e0000 */
[----:B------:R-:W2:Y:S02]  /*0b30*/  LDG.E R0, desc[UR4][R2.64] ;  /* 0x0000000402007981 */ /* 0x000ea4000c1e1900 */
[----:B--2--5:R-:W-:-:S13]  /*0b40*/  ISETP.GT.AND P0, PT, R0, R9, PT ;  /* 0x000000090000720c */ /* 0x024fda0003f04270 */
[----:B------:R-:W-:Y:S05]  /*0b50*/  @!P0 BRA `(.L_x_38) ;  /* 0x0000000000188947 */ /* 0x000fea0003800000 */
[----:B------:R-:W-:Y:S02]  /*0b60*/  R2UR UR4, R26 ;  /* 0x000000001a0472ca */ /* 0x000fe400000e0000 */
[----:B------:R-:W-:Y:S02]  /*0b70*/  R2UR UR5, R27 ;  /* 0x000000001b0572ca */ /* 0x000fe400000e0000 */
[C---:B------:R-:W-:Y:S01]  /*0b80*/  ISETP.GT.AND P0, PT, R7.reuse, R18, PT ;  /* 0x000000120700720c */ /* 0x040fe20003f04270 */
[----:B------:R-:W-:-:S10]  /*0b90*/  VIADD R7, R7, 0xffffffff ;  /* 0xffffffff07077836 */ /* 0x000fd40000000000 */
[----:B------:R1:W-:Y:S02]  /*0ba0*/  STG.E desc[UR4][R2.64+0x4], R0 ;  /* 0x0000040002007986 */ /* 0x0003e4000c101904 */
[----:B------:R-:W-:Y:S05]  /*0bb0*/  @P0 BRA `(.L_x_39) ;  /* 0xfffffffc00d00947 */ /* 0x000fea000383ffff */
.L_x_38:
[----:B------:R-:W-:Y:S05]  /*0bc0*/  BSYNC.RECONVERGENT B0 ;  /* 0x0000000000007941 */ /* 0x000fea0003800200 */
.L_x_37:
[----:B------:R-:W-:Y:S01]  /*0bd0*/  VIADD R5, R5, 0x1 ;  /* 0x0000000105057836 */ /* 0x000fe20000000000 */
[----:B------:R-:W-:Y:S01]  /*0be0*/  R2UR UR4, R26 ;  /* 0x000000001a0472ca */ /* 0x000fe200000e0000 */
[----:B01----:R-:W-:Y:S01]  /*0bf0*/  IMAD.WIDE R2, R7, 0x4, R24 ;  /* 0x0000000407027825 */ /* 0x003fe200078e0218 */
[----:B------:R-:W-:Y:S02]  /*0c00*/  R2UR UR5, R27 ;  /* 0x000000001b0572ca */ /* 0x000fe400000e0000 */
[----:B------:R-:W-:-:S11]  /*0c10*/  ISETP.NE.AND P0, PT, R5, R17, PT ;  /* 0x000000110500720c */ /* 0x000fd60003f05270 */
[----:B-----5:R1:W-:Y:S02]  /*0c20*/  STG.E desc[UR4][R2.64+0x4], R9 ;  /* 0x0000040902007986 */ /* 0x0203e4000c101904 */
[----:B------:R-:W-:Y:S05]  /*0c30*/  @P0 BRA `(.L_x_40) ;  /* 0xfffffffc00900947 */ /* 0x000fea000383ffff */
.L_x_21:
[----:B------:R-:W-:Y:S05]  /*0c40*/  BSYNC.RECONVERGENT B8 ;  /* 0x0000000000087941 */ /* 0x000fea0003800200 */
.L_x_20:
[----:B------:R-:W2:Y:S01]  /*0c50*/  LDL R20, [R1+0x14] ;  /* 0x0000140001147983 */ /* 0x000ea20000100800 */
[----:B------:R3:W-:Y:S05]  /*0c60*/  BMOV.32 B6, R19 ;  /* 0x0000001306007356 */ /* 0x0007ea0000000000 */
[----:B------:R-:W2:Y:S01]  /*0c70*/  LDL R21, [R1+0x18] ;  /* 0x0000180001157983 */ /* 0x000ea20000100800 */
[----:B0-----:R0:W-:Y:S05]  /*0c80*/  BMOV.32 B7, R22 ;  /* 0x0000001607007356 */ /* 0x0011ea0000000000 */
[----:B------:R4:W-:Y:S05]  /*0c90*/  BMOV.32 B8, R23 ;  /* 0x0000001708007356 */ /* 0x0009ea0000000000 */
[----:B-1----:R-:W2:Y:S04]  /*0ca0*/  LDL R2, [R1] ;  /* 0x0000000001027983 */ /* 0x002ea80000100800 */
[----:B------:R-:W2:Y:S04]  /*0cb0*/  LDL R16, [R1+0x4] ;  /* 0x0000040001107983 */ /* 0x000ea80000100800 */
[----:B------:R-:W2:Y:S04]  /*0cc0*/  LDL R17, [R1+0x8] ;  /* 0x0000080001117983 */ /* 0x000ea80000100800 */
[----:B------:R-:W2:Y:S04]  /*0cd0*/  LDL R18, [R1+0xc] ;  /* 0x00000c0001127983 */ /* 0x000ea80000100800 */
[----:B---3--:R-:W2:Y:S04]  /*0ce0*/  LDL R19, [R1+0x10] ;  /* 0x0000100001137983 */ /* 0x008ea80000100800 */
[----:B0-----:R-:W2:Y:S04]  /*0cf0*/  LDL R22, [R1+0x1c] ;  /* 0x00001c0001167983 */ /* 0x001ea80000100800 */
[----:B----4-:R-:W2:Y:S04]  /*0d00*/  LDL R23, [R1+0x20] ;  /* 0x0000200001177983 */ /* 0x010ea80000100800 */
[----:B------:R-:W2:Y:S04]  /*0d10*/  LDL R24, [R1+0x24] ;  /* 0x0000240001187983 */ /* 0x000ea80000100800 */
[----:B------:R-:W2:Y:S04]  /*0d20*/  LDL R25, [R1+0x28] ;  /* 0x0000280001197983 */ /* 0x000ea80000100800 */
[----:B------:R-:W2:Y:S04]  /*0d30*/  LDL R26, [R1+0x2c] ;  /* 0x00002c00011a7983 */ /* 0x000ea80000100800 */
[----:B------:R0:W2:Y:S02]  /*0d40*/  LDL R27, [R1+0x30] ;  /* 0x00003000011b7983 */ /* 0x0000a40000100800 */
[----:B0-----:R-:W-:Y:S01]  /*0d50*/  VIADD R1, R1, 0x38 ;  /* 0x0000003801017836 */ /* 0x001fe20000000000 */
[----:B--2---:R-:W-:Y:S06]  /*0d60*/  RET.REL.NODEC R20 `(_Z28parallel_three_way_quicksortPiii) ;  /* 0xfffffff014a47950 */ /* 0x004fec0003c3ffff */
.L_x_41:
        /* <DEDUP_REMOVED lines=9> */
.L_x_42:


//--------------------- .nv.shared.reserved.0     --------------------------
	.section	.nv.shared.reserved.0,"aw",@nobits
	.weak		__nv_reservedSMEM_offset_0_alias
	.size		__nv_reservedSMEM_offset_0_alias, 0, 64
	.other		__nv_reservedSMEM_offset_0_alias,@"STO_CUDA_RESERVED_SHARED STV_DEFAULT"
__nv_reservedSMEM_offset_0_alias:
	.zero		0
	.zero		64


//--------------------- .nv.constant0._Z14parallel_mergePiS_ii --------------------------
	.section	.nv.constant0._Z14parallel_mergePiS_ii,"a",@progbits
	.sectionflags	@""
	.align	4
.nv.constant0._Z14parallel_mergePiS_ii:
	.zero		920


//--------------------- .nv.constant0._Z28parallel_three_way_quicksortPiii --------------------------
	.section	.nv.constant0._Z28parallel_three_way_quicksortPiii,"a",@progbits
	.sectionflags	@""
	.align	4
.nv.constant0._Z28parallel_three_way_quicksortPiii:
	.zero		912


//--------------------- SYMBOLS --------------------------

	.type		.nv.reservedSmem.offset0,@object
	.size		.nv.reservedSmem.offset0,0x4
